//
// Generated by NVIDIA NVVM Compiler
//
// Compiler Build ID: CL-36424714
// Cuda compilation tools, release 13.0, V13.0.88
// Based on NVVM 20.0.0
//

.version 9.0
.target sm_100
.address_size 64

	// .globl	_Z19fase1_blocoDiagonalPiii
// _ZZ19fase1_blocoDiagonalPiiiE4tile has been demoted
// _ZZ12fase2_linhaKPiiiE4diag has been demoted
// _ZZ12fase2_linhaKPiiiE4alvo has been demoted
// _ZZ13fase2_colunaKPiiiE4diag has been demoted
// _ZZ13fase2_colunaKPiiiE4alvo has been demoted
// _ZZ14fase3_restantePiiiE3col has been demoted
// _ZZ14fase3_restantePiiiE3row has been demoted
// _ZZ14fase3_restantePiiiE1c has been demoted

.visible .entry _Z19fase1_blocoDiagonalPiii(
	.param .u64 .ptr .align 1 _Z19fase1_blocoDiagonalPiii_param_0,
	.param .u32 _Z19fase1_blocoDiagonalPiii_param_1,
	.param .u32 _Z19fase1_blocoDiagonalPiii_param_2
)
{
	.reg .pred 	%p<132>;
	.reg .b32 	%r<119>;
	.reg .b64 	%rd<133>;
	// demoted variable
	.shared .align 4 .b8 _ZZ19fase1_blocoDiagonalPiiiE4tile[4096];
	ld.param.u64 	%rd34, [_Z19fase1_blocoDiagonalPiii_param_0];
	ld.param.u32 	%r73, [_Z19fase1_blocoDiagonalPiii_param_1];
	ld.param.u32 	%r75, [_Z19fase1_blocoDiagonalPiii_param_2];
	cvta.to.global.u64 	%rd35, %rd34;
	mov.u32 	%r1, %tid.x;
	mov.u32 	%r2, %tid.y;
	shl.b32 	%r76, %r75, 5;
	add.s32 	%r77, %r76, %r2;
	add.s32 	%r78, %r76, %r1;
	max.s32 	%r80, %r77, %r78;
	setp.lt.s32 	%p1, %r80, %r73;
	setp.ge.s32 	%p2, %r80, %r73;
	mad.lo.s32 	%r81, %r77, %r73, %r78;
	mul.wide.s32 	%rd36, %r81, 4;
	add.s64 	%rd1, %rd35, %rd36;
	mov.b32 	%r118, 2147483647;
	@%p2 bra 	$L__BB0_2;
	ld.global.u32 	%r118, [%rd1];
$L__BB0_2:
	shl.b32 	%r82, %r2, 7;
	mov.u32 	%r83, _ZZ19fase1_blocoDiagonalPiiiE4tile;
	add.s32 	%r5, %r83, %r82;
	shl.b32 	%r84, %r1, 2;
	add.s32 	%r6, %r5, %r84;
	st.shared.u32 	[%r6], %r118;
	bar.sync 	0;
	add.s32 	%r7, %r83, %r84;
	bar.sync 	0;
	ld.shared.u32 	%r8, [%r5];
	ld.shared.u32 	%r85, [%r7];
	setp.eq.s32 	%p3, %r8, 2147483647;
	setp.eq.s32 	%p4, %r85, 2147483647;
	or.pred  	%p5, %p3, %p4;
	@%p5 bra 	$L__BB0_5;
	cvt.s64.s32 	%rd37, %r85;
	cvt.s64.s32 	%rd38, %r8;
	add.s64 	%rd2, %rd37, %rd38;
	ld.shared.s32 	%rd39, [%r6];
	setp.ge.s64 	%p6, %rd2, %rd39;
	@%p6 bra 	$L__BB0_5;
	st.shared.u32 	[%r6], %rd2;
$L__BB0_5:
	bar.sync 	0;
	ld.shared.u32 	%r10, [%r5+4];
	ld.shared.u32 	%r86, [%r7+128];
	setp.eq.s32 	%p7, %r10, 2147483647;
	setp.eq.s32 	%p8, %r86, 2147483647;
	or.pred  	%p9, %p7, %p8;
	@%p9 bra 	$L__BB0_8;
	cvt.s64.s32 	%rd40, %r86;
	cvt.s64.s32 	%rd41, %r10;
	add.s64 	%rd3, %rd40, %rd41;
	ld.shared.s32 	%rd42, [%r6];
	setp.ge.s64 	%p10, %rd3, %rd42;
	@%p10 bra 	$L__BB0_8;
	st.shared.u32 	[%r6], %rd3;
$L__BB0_8:
	bar.sync 	0;
	ld.shared.u32 	%r12, [%r5+8];
	ld.shared.u32 	%r87, [%r7+256];
	setp.eq.s32 	%p11, %r12, 2147483647;
	setp.eq.s32 	%p12, %r87, 2147483647;
	or.pred  	%p13, %p11, %p12;
	@%p13 bra 	$L__BB0_11;
	cvt.s64.s32 	%rd43, %r87;
	cvt.s64.s32 	%rd44, %r12;
	add.s64 	%rd4, %rd43, %rd44;
	ld.shared.s32 	%rd45, [%r6];
	setp.ge.s64 	%p14, %rd4, %rd45;
	@%p14 bra 	$L__BB0_11;
	st.shared.u32 	[%r6], %rd4;
$L__BB0_11:
	bar.sync 	0;
	ld.shared.u32 	%r14, [%r5+12];
	ld.shared.u32 	%r88, [%r7+384];
	setp.eq.s32 	%p15, %r14, 2147483647;
	setp.eq.s32 	%p16, %r88, 2147483647;
	or.pred  	%p17, %p15, %p16;
	@%p17 bra 	$L__BB0_14;
	cvt.s64.s32 	%rd46, %r88;
	cvt.s64.s32 	%rd47, %r14;
	add.s64 	%rd5, %rd46, %rd47;
	ld.shared.s32 	%rd48, [%r6];
	setp.ge.s64 	%p18, %rd5, %rd48;
	@%p18 bra 	$L__BB0_14;
	st.shared.u32 	[%r6], %rd5;
$L__BB0_14:
	bar.sync 	0;
	ld.shared.u32 	%r16, [%r5+16];
	ld.shared.u32 	%r89, [%r7+512];
	setp.eq.s32 	%p19, %r16, 2147483647;
	setp.eq.s32 	%p20, %r89, 2147483647;
	or.pred  	%p21, %p19, %p20;
	@%p21 bra 	$L__BB0_17;
	cvt.s64.s32 	%rd49, %r89;
	cvt.s64.s32 	%rd50, %r16;
	add.s64 	%rd6, %rd49, %rd50;
	ld.shared.s32 	%rd51, [%r6];
	setp.ge.s64 	%p22, %rd6, %rd51;
	@%p22 bra 	$L__BB0_17;
	st.shared.u32 	[%r6], %rd6;
$L__BB0_17:
	bar.sync 	0;
	ld.shared.u32 	%r18, [%r5+20];
	ld.shared.u32 	%r90, [%r7+640];
	setp.eq.s32 	%p23, %r18, 2147483647;
	setp.eq.s32 	%p24, %r90, 2147483647;
	or.pred  	%p25, %p23, %p24;
	@%p25 bra 	$L__BB0_20;
	cvt.s64.s32 	%rd52, %r90;
	cvt.s64.s32 	%rd53, %r18;
	add.s64 	%rd7, %rd52, %rd53;
	ld.shared.s32 	%rd54, [%r6];
	setp.ge.s64 	%p26, %rd7, %rd54;
	@%p26 bra 	$L__BB0_20;
	st.shared.u32 	[%r6], %rd7;
$L__BB0_20:
	bar.sync 	0;
	ld.shared.u32 	%r20, [%r5+24];
	ld.shared.u32 	%r91, [%r7+768];
	setp.eq.s32 	%p27, %r20, 2147483647;
	setp.eq.s32 	%p28, %r91, 2147483647;
	or.pred  	%p29, %p27, %p28;
	@%p29 bra 	$L__BB0_23;
	cvt.s64.s32 	%rd55, %r91;
	cvt.s64.s32 	%rd56, %r20;
	add.s64 	%rd8, %rd55, %rd56;
	ld.shared.s32 	%rd57, [%r6];
	setp.ge.s64 	%p30, %rd8, %rd57;
	@%p30 bra 	$L__BB0_23;
	st.shared.u32 	[%r6], %rd8;
$L__BB0_23:
	bar.sync 	0;
	ld.shared.u32 	%r22, [%r5+28];
	ld.shared.u32 	%r92, [%r7+896];
	setp.eq.s32 	%p31, %r22, 2147483647;
	setp.eq.s32 	%p32, %r92, 2147483647;
	or.pred  	%p33, %p31, %p32;
	@%p33 bra 	$L__BB0_26;
	cvt.s64.s32 	%rd58, %r92;
	cvt.s64.s32 	%rd59, %r22;
	add.s64 	%rd9, %rd58, %rd59;
	ld.shared.s32 	%rd60, [%r6];
	setp.ge.s64 	%p34, %rd9, %rd60;
	@%p34 bra 	$L__BB0_26;
	st.shared.u32 	[%r6], %rd9;
$L__BB0_26:
	bar.sync 	0;
	ld.shared.u32 	%r24, [%r5+32];
	ld.shared.u32 	%r93, [%r7+1024];
	setp.eq.s32 	%p35, %r24, 2147483647;
	setp.eq.s32 	%p36, %r93, 2147483647;
	or.pred  	%p37, %p35, %p36;
	@%p37 bra 	$L__BB0_29;
	cvt.s64.s32 	%rd61, %r93;
	cvt.s64.s32 	%rd62, %r24;
	add.s64 	%rd10, %rd61, %rd62;
	ld.shared.s32 	%rd63, [%r6];
	setp.ge.s64 	%p38, %rd10, %rd63;
	@%p38 bra 	$L__BB0_29;
	st.shared.u32 	[%r6], %rd10;
$L__BB0_29:
	bar.sync 	0;
	ld.shared.u32 	%r26, [%r5+36];
	ld.shared.u32 	%r94, [%r7+1152];
	setp.eq.s32 	%p39, %r26, 2147483647;
	setp.eq.s32 	%p40, %r94, 2147483647;
	or.pred  	%p41, %p39, %p40;
	@%p41 bra 	$L__BB0_32;
	cvt.s64.s32 	%rd64, %r94;
	cvt.s64.s32 	%rd65, %r26;
	add.s64 	%rd11, %rd64, %rd65;
	ld.shared.s32 	%rd66, [%r6];
	setp.ge.s64 	%p42, %rd11, %rd66;
	@%p42 bra 	$L__BB0_32;
	st.shared.u32 	[%r6], %rd11;
$L__BB0_32:
	bar.sync 	0;
	ld.shared.u32 	%r28, [%r5+40];
	ld.shared.u32 	%r95, [%r7+1280];
	setp.eq.s32 	%p43, %r28, 2147483647;
	setp.eq.s32 	%p44, %r95, 2147483647;
	or.pred  	%p45, %p43, %p44;
	@%p45 bra 	$L__BB0_35;
	cvt.s64.s32 	%rd67, %r95;
	cvt.s64.s32 	%rd68, %r28;
	add.s64 	%rd12, %rd67, %rd68;
	ld.shared.s32 	%rd69, [%r6];
	setp.ge.s64 	%p46, %rd12, %rd69;
	@%p46 bra 	$L__BB0_35;
	st.shared.u32 	[%r6], %rd12;
$L__BB0_35:
	bar.sync 	0;
	ld.shared.u32 	%r30, [%r5+44];
	ld.shared.u32 	%r96, [%r7+1408];
	setp.eq.s32 	%p47, %r30, 2147483647;
	setp.eq.s32 	%p48, %r96, 2147483647;
	or.pred  	%p49, %p47, %p48;
	@%p49 bra 	$L__BB0_38;
	cvt.s64.s32 	%rd70, %r96;
	cvt.s64.s32 	%rd71, %r30;
	add.s64 	%rd13, %rd70, %rd71;
	ld.shared.s32 	%rd72, [%r6];
	setp.ge.s64 	%p50, %rd13, %rd72;
	@%p50 bra 	$L__BB0_38;
	st.shared.u32 	[%r6], %rd13;
$L__BB0_38:
	bar.sync 	0;
	ld.shared.u32 	%r32, [%r5+48];
	ld.shared.u32 	%r97, [%r7+1536];
	setp.eq.s32 	%p51, %r32, 2147483647;
	setp.eq.s32 	%p52, %r97, 2147483647;
	or.pred  	%p53, %p51, %p52;
	@%p53 bra 	$L__BB0_41;
	cvt.s64.s32 	%rd73, %r97;
	cvt.s64.s32 	%rd74, %r32;
	add.s64 	%rd14, %rd73, %rd74;
	ld.shared.s32 	%rd75, [%r6];
	setp.ge.s64 	%p54, %rd14, %rd75;
	@%p54 bra 	$L__BB0_41;
	st.shared.u32 	[%r6], %rd14;
$L__BB0_41:
	bar.sync 	0;
	ld.shared.u32 	%r34, [%r5+52];
	ld.shared.u32 	%r98, [%r7+1664];
	setp.eq.s32 	%p55, %r34, 2147483647;
	setp.eq.s32 	%p56, %r98, 2147483647;
	or.pred  	%p57, %p55, %p56;
	@%p57 bra 	$L__BB0_44;
	cvt.s64.s32 	%rd76, %r98;
	cvt.s64.s32 	%rd77, %r34;
	add.s64 	%rd15, %rd76, %rd77;
	ld.shared.s32 	%rd78, [%r6];
	setp.ge.s64 	%p58, %rd15, %rd78;
	@%p58 bra 	$L__BB0_44;
	st.shared.u32 	[%r6], %rd15;
$L__BB0_44:
	bar.sync 	0;
	ld.shared.u32 	%r36, [%r5+56];
	ld.shared.u32 	%r99, [%r7+1792];
	setp.eq.s32 	%p59, %r36, 2147483647;
	setp.eq.s32 	%p60, %r99, 2147483647;
	or.pred  	%p61, %p59, %p60;
	@%p61 bra 	$L__BB0_47;
	cvt.s64.s32 	%rd79, %r99;
	cvt.s64.s32 	%rd80, %r36;
	add.s64 	%rd16, %rd79, %rd80;
	ld.shared.s32 	%rd81, [%r6];
	setp.ge.s64 	%p62, %rd16, %rd81;
	@%p62 bra 	$L__BB0_47;
	st.shared.u32 	[%r6], %rd16;
$L__BB0_47:
	bar.sync 	0;
	ld.shared.u32 	%r38, [%r5+60];
	ld.shared.u32 	%r100, [%r7+1920];
	setp.eq.s32 	%p63, %r38, 2147483647;
	setp.eq.s32 	%p64, %r100, 2147483647;
	or.pred  	%p65, %p63, %p64;
	@%p65 bra 	$L__BB0_50;
	cvt.s64.s32 	%rd82, %r100;
	cvt.s64.s32 	%rd83, %r38;
	add.s64 	%rd17, %rd82, %rd83;
	ld.shared.s32 	%rd84, [%r6];
	setp.ge.s64 	%p66, %rd17, %rd84;
	@%p66 bra 	$L__BB0_50;
	st.shared.u32 	[%r6], %rd17;
$L__BB0_50:
	bar.sync 	0;
	ld.shared.u32 	%r40, [%r5+64];
	ld.shared.u32 	%r101, [%r7+2048];
	setp.eq.s32 	%p67, %r40, 2147483647;
	setp.eq.s32 	%p68, %r101, 2147483647;
	or.pred  	%p69, %p67, %p68;
	@%p69 bra 	$L__BB0_53;
	cvt.s64.s32 	%rd85, %r101;
	cvt.s64.s32 	%rd86, %r40;
	add.s64 	%rd18, %rd85, %rd86;
	ld.shared.s32 	%rd87, [%r6];
	setp.ge.s64 	%p70, %rd18, %rd87;
	@%p70 bra 	$L__BB0_53;
	st.shared.u32 	[%r6], %rd18;
$L__BB0_53:
	bar.sync 	0;
	ld.shared.u32 	%r42, [%r5+68];
	ld.shared.u32 	%r102, [%r7+2176];
	setp.eq.s32 	%p71, %r42, 2147483647;
	setp.eq.s32 	%p72, %r102, 2147483647;
	or.pred  	%p73, %p71, %p72;
	@%p73 bra 	$L__BB0_56;
	cvt.s64.s32 	%rd88, %r102;
	cvt.s64.s32 	%rd89, %r42;
	add.s64 	%rd19, %rd88, %rd89;
	ld.shared.s32 	%rd90, [%r6];
	setp.ge.s64 	%p74, %rd19, %rd90;
	@%p74 bra 	$L__BB0_56;
	st.shared.u32 	[%r6], %rd19;
$L__BB0_56:
	bar.sync 	0;
	ld.shared.u32 	%r44, [%r5+72];
	ld.shared.u32 	%r103, [%r7+2304];
	setp.eq.s32 	%p75, %r44, 2147483647;
	setp.eq.s32 	%p76, %r103, 2147483647;
	or.pred  	%p77, %p75, %p76;
	@%p77 bra 	$L__BB0_59;
	cvt.s64.s32 	%rd91, %r103;
	cvt.s64.s32 	%rd92, %r44;
	add.s64 	%rd20, %rd91, %rd92;
	ld.shared.s32 	%rd93, [%r6];
	setp.ge.s64 	%p78, %rd20, %rd93;
	@%p78 bra 	$L__BB0_59;
	st.shared.u32 	[%r6], %rd20;
$L__BB0_59:
	bar.sync 	0;
	ld.shared.u32 	%r46, [%r5+76];
	ld.shared.u32 	%r104, [%r7+2432];
	setp.eq.s32 	%p79, %r46, 2147483647;
	setp.eq.s32 	%p80, %r104, 2147483647;
	or.pred  	%p81, %p79, %p80;
	@%p81 bra 	$L__BB0_62;
	cvt.s64.s32 	%rd94, %r104;
	cvt.s64.s32 	%rd95, %r46;
	add.s64 	%rd21, %rd94, %rd95;
	ld.shared.s32 	%rd96, [%r6];
	setp.ge.s64 	%p82, %rd21, %rd96;
	@%p82 bra 	$L__BB0_62;
	st.shared.u32 	[%r6], %rd21;
$L__BB0_62:
	bar.sync 	0;
	ld.shared.u32 	%r48, [%r5+80];
	ld.shared.u32 	%r105, [%r7+2560];
	setp.eq.s32 	%p83, %r48, 2147483647;
	setp.eq.s32 	%p84, %r105, 2147483647;
	or.pred  	%p85, %p83, %p84;
	@%p85 bra 	$L__BB0_65;
	cvt.s64.s32 	%rd97, %r105;
	cvt.s64.s32 	%rd98, %r48;
	add.s64 	%rd22, %rd97, %rd98;
	ld.shared.s32 	%rd99, [%r6];
	setp.ge.s64 	%p86, %rd22, %rd99;
	@%p86 bra 	$L__BB0_65;
	st.shared.u32 	[%r6], %rd22;
$L__BB0_65:
	bar.sync 	0;
	ld.shared.u32 	%r50, [%r5+84];
	ld.shared.u32 	%r106, [%r7+2688];
	setp.eq.s32 	%p87, %r50, 2147483647;
	setp.eq.s32 	%p88, %r106, 2147483647;
	or.pred  	%p89, %p87, %p88;
	@%p89 bra 	$L__BB0_68;
	cvt.s64.s32 	%rd100, %r106;
	cvt.s64.s32 	%rd101, %r50;
	add.s64 	%rd23, %rd100, %rd101;
	ld.shared.s32 	%rd102, [%r6];
	setp.ge.s64 	%p90, %rd23, %rd102;
	@%p90 bra 	$L__BB0_68;
	st.shared.u32 	[%r6], %rd23;
$L__BB0_68:
	bar.sync 	0;
	ld.shared.u32 	%r52, [%r5+88];
	ld.shared.u32 	%r107, [%r7+2816];
	setp.eq.s32 	%p91, %r52, 2147483647;
	setp.eq.s32 	%p92, %r107, 2147483647;
	or.pred  	%p93, %p91, %p92;
	@%p93 bra 	$L__BB0_71;
	cvt.s64.s32 	%rd103, %r107;
	cvt.s64.s32 	%rd104, %r52;
	add.s64 	%rd24, %rd103, %rd104;
	ld.shared.s32 	%rd105, [%r6];
	setp.ge.s64 	%p94, %rd24, %rd105;
	@%p94 bra 	$L__BB0_71;
	st.shared.u32 	[%r6], %rd24;
$L__BB0_71:
	bar.sync 	0;
	ld.shared.u32 	%r54, [%r5+92];
	ld.shared.u32 	%r108, [%r7+2944];
	setp.eq.s32 	%p95, %r54, 2147483647;
	setp.eq.s32 	%p96, %r108, 2147483647;
	or.pred  	%p97, %p95, %p96;
	@%p97 bra 	$L__BB0_74;
	cvt.s64.s32 	%rd106, %r108;
	cvt.s64.s32 	%rd107, %r54;
	add.s64 	%rd25, %rd106, %rd107;
	ld.shared.s32 	%rd108, [%r6];
	setp.ge.s64 	%p98, %rd25, %rd108;
	@%p98 bra 	$L__BB0_74;
	st.shared.u32 	[%r6], %rd25;
$L__BB0_74:
	bar.sync 	0;
	ld.shared.u32 	%r56, [%r5+96];
	ld.shared.u32 	%r109, [%r7+3072];
	setp.eq.s32 	%p99, %r56, 2147483647;
	setp.eq.s32 	%p100, %r109, 2147483647;
	or.pred  	%p101, %p99, %p100;
	@%p101 bra 	$L__BB0_77;
	cvt.s64.s32 	%rd109, %r109;
	cvt.s64.s32 	%rd110, %r56;
	add.s64 	%rd26, %rd109, %rd110;
	ld.shared.s32 	%rd111, [%r6];
	setp.ge.s64 	%p102, %rd26, %rd111;
	@%p102 bra 	$L__BB0_77;
	st.shared.u32 	[%r6], %rd26;
$L__BB0_77:
	bar.sync 	0;
	ld.shared.u32 	%r58, [%r5+100];
	ld.shared.u32 	%r110, [%r7+3200];
	setp.eq.s32 	%p103, %r58, 2147483647;
	setp.eq.s32 	%p104, %r110, 2147483647;
	or.pred  	%p105, %p103, %p104;
	@%p105 bra 	$L__BB0_80;
	cvt.s64.s32 	%rd112, %r110;
	cvt.s64.s32 	%rd113, %r58;
	add.s64 	%rd27, %rd112, %rd113;
	ld.shared.s32 	%rd114, [%r6];
	setp.ge.s64 	%p106, %rd27, %rd114;
	@%p106 bra 	$L__BB0_80;
	st.shared.u32 	[%r6], %rd27;
$L__BB0_80:
	bar.sync 	0;
	ld.shared.u32 	%r60, [%r5+104];
	ld.shared.u32 	%r111, [%r7+3328];
	setp.eq.s32 	%p107, %r60, 2147483647;
	setp.eq.s32 	%p108, %r111, 2147483647;
	or.pred  	%p109, %p107, %p108;
	@%p109 bra 	$L__BB0_83;
	cvt.s64.s32 	%rd115, %r111;
	cvt.s64.s32 	%rd116, %r60;
	add.s64 	%rd28, %rd115, %rd116;
	ld.shared.s32 	%rd117, [%r6];
	setp.ge.s64 	%p110, %rd28, %rd117;
	@%p110 bra 	$L__BB0_83;
	st.shared.u32 	[%r6], %rd28;
$L__BB0_83:
	bar.sync 	0;
	ld.shared.u32 	%r62, [%r5+108];
	ld.shared.u32 	%r112, [%r7+3456];
	setp.eq.s32 	%p111, %r62, 2147483647;
	setp.eq.s32 	%p112, %r112, 2147483647;
	or.pred  	%p113, %p111, %p112;
	@%p113 bra 	$L__BB0_86;
	cvt.s64.s32 	%rd118, %r112;
	cvt.s64.s32 	%rd119, %r62;
	add.s64 	%rd29, %rd118, %rd119;
	ld.shared.s32 	%rd120, [%r6];
	setp.ge.s64 	%p114, %rd29, %rd120;
	@%p114 bra 	$L__BB0_86;
	st.shared.u32 	[%r6], %rd29;
$L__BB0_86:
	bar.sync 	0;
	ld.shared.u32 	%r64, [%r5+112];
	ld.shared.u32 	%r113, [%r7+3584];
	setp.eq.s32 	%p115, %r64, 2147483647;
	setp.eq.s32 	%p116, %r113, 2147483647;
	or.pred  	%p117, %p115, %p116;
	@%p117 bra 	$L__BB0_89;
	cvt.s64.s32 	%rd121, %r113;
	cvt.s64.s32 	%rd122, %r64;
	add.s64 	%rd30, %rd121, %rd122;
	ld.shared.s32 	%rd123, [%r6];
	setp.ge.s64 	%p118, %rd30, %rd123;
	@%p118 bra 	$L__BB0_89;
	st.shared.u32 	[%r6], %rd30;
$L__BB0_89:
	bar.sync 	0;
	ld.shared.u32 	%r66, [%r5+116];
	ld.shared.u32 	%r114, [%r7+3712];
	setp.eq.s32 	%p119, %r66, 2147483647;
	setp.eq.s32 	%p120, %r114, 2147483647;
	or.pred  	%p121, %p119, %p120;
	@%p121 bra 	$L__BB0_92;
	cvt.s64.s32 	%rd124, %r114;
	cvt.s64.s32 	%rd125, %r66;
	add.s64 	%rd31, %rd124, %rd125;
	ld.shared.s32 	%rd126, [%r6];
	setp.ge.s64 	%p122, %rd31, %rd126;
	@%p122 bra 	$L__BB0_92;
	st.shared.u32 	[%r6], %rd31;
$L__BB0_92:
	bar.sync 	0;
	ld.shared.u32 	%r68, [%r5+120];
	ld.shared.u32 	%r115, [%r7+3840];
	setp.eq.s32 	%p123, %r68, 2147483647;
	setp.eq.s32 	%p124, %r115, 2147483647;
	or.pred  	%p125, %p123, %p124;
	@%p125 bra 	$L__BB0_95;
	cvt.s64.s32 	%rd127, %r115;
	cvt.s64.s32 	%rd128, %r68;
	add.s64 	%rd32, %rd127, %rd128;
	ld.shared.s32 	%rd129, [%r6];
	setp.ge.s64 	%p126, %rd32, %rd129;
	@%p126 bra 	$L__BB0_95;
	st.shared.u32 	[%r6], %rd32;
$L__BB0_95:
	bar.sync 	0;
	ld.shared.u32 	%r70, [%r5+124];
	ld.shared.u32 	%r116, [%r7+3968];
	setp.eq.s32 	%p127, %r70, 2147483647;
	setp.eq.s32 	%p128, %r116, 2147483647;
	or.pred  	%p129, %p127, %p128;
	@%p129 bra 	$L__BB0_98;
	cvt.s64.s32 	%rd130, %r116;
	cvt.s64.s32 	%rd131, %r70;
	add.s64 	%rd33, %rd130, %rd131;
	ld.shared.s32 	%rd132, [%r6];
	setp.ge.s64 	%p130, %rd33, %rd132;
	@%p130 bra 	$L__BB0_98;
	st.shared.u32 	[%r6], %rd33;
$L__BB0_98:
	bar.sync 	0;
	not.pred 	%p131, %p1;
	@%p131 bra 	$L__BB0_100;
	ld.shared.u32 	%r117, [%r6];
	st.global.u32 	[%rd1], %r117;
$L__BB0_100:
	ret;

}
	// .globl	_Z12fase2_linhaKPiii
.visible .entry _Z12fase2_linhaKPiii(
	.param .u64 .ptr .align 1 _Z12fase2_linhaKPiii_param_0,
	.param .u32 _Z12fase2_linhaKPiii_param_1,
	.param .u32 _Z12fase2_linhaKPiii_param_2
)
{
	.reg .pred 	%p<134>;
	.reg .b32 	%r<132>;
	.reg .b64 	%rd<135>;
	// demoted variable
	.shared .align 4 .b8 _ZZ12fase2_linhaKPiiiE4diag[4096];
	// demoted variable
	.shared .align 4 .b8 _ZZ12fase2_linhaKPiiiE4alvo[4096];
	ld.param.u64 	%rd35, [_Z12fase2_linhaKPiii_param_0];
	ld.param.u32 	%r78, [_Z12fase2_linhaKPiii_param_1];
	ld.param.u32 	%r79, [_Z12fase2_linhaKPiii_param_2];
	cvta.to.global.u64 	%rd1, %rd35;
	mov.u32 	%r1, %ctaid.x;
	setp.eq.s32 	%p2, %r1, %r79;
	@%p2 bra 	$L__BB1_103;
	mov.u32 	%r2, %tid.x;
	mov.u32 	%r3, %tid.y;
	shl.b32 	%r81, %r79, 5;
	add.s32 	%r4, %r81, %r3;
	shl.b32 	%r5, %r1, 5;
	add.s32 	%r82, %r81, %r2;
	max.s32 	%r83, %r4, %r82;
	setp.ge.s32 	%p3, %r83, %r78;
	mov.b32 	%r130, 2147483647;
	@%p3 bra 	$L__BB1_3;
	mad.lo.s32 	%r84, %r4, %r78, %r82;
	mul.wide.s32 	%rd36, %r84, 4;
	add.s64 	%rd37, %rd1, %rd36;
	ld.global.u32 	%r130, [%rd37];
$L__BB1_3:
	add.s32 	%r86, %r5, %r2;
	shl.b32 	%r88, %r3, 7;
	mov.u32 	%r89, _ZZ12fase2_linhaKPiiiE4diag;
	add.s32 	%r9, %r89, %r88;
	shl.b32 	%r90, %r2, 2;
	add.s32 	%r91, %r9, %r90;
	st.shared.u32 	[%r91], %r130;
	max.s32 	%r92, %r4, %r86;
	setp.lt.s32 	%p1, %r92, %r78;
	setp.ge.s32 	%p4, %r92, %r78;
	mad.lo.s32 	%r93, %r4, %r78, %r86;
	mul.wide.s32 	%rd38, %r93, 4;
	add.s64 	%rd2, %rd1, %rd38;
	mov.b32 	%r131, 2147483647;
	@%p4 bra 	$L__BB1_5;
	ld.global.u32 	%r131, [%rd2];
$L__BB1_5:
	mov.u32 	%r95, _ZZ12fase2_linhaKPiiiE4alvo;
	add.s32 	%r13, %r95, %r90;
	add.s32 	%r12, %r13, %r88;
	st.shared.u32 	[%r12], %r131;
	bar.sync 	0;
	bar.sync 	0;
	ld.shared.u32 	%r14, [%r9];
	ld.shared.u32 	%r97, [%r13];
	setp.eq.s32 	%p5, %r14, 2147483647;
	setp.eq.s32 	%p6, %r97, 2147483647;
	or.pred  	%p7, %p5, %p6;
	@%p7 bra 	$L__BB1_8;
	cvt.s64.s32 	%rd39, %r97;
	cvt.s64.s32 	%rd40, %r14;
	add.s64 	%rd3, %rd39, %rd40;
	ld.shared.s32 	%rd41, [%r12];
	setp.ge.s64 	%p8, %rd3, %rd41;
	@%p8 bra 	$L__BB1_8;
	st.shared.u32 	[%r12], %rd3;
$L__BB1_8:
	bar.sync 	0;
	ld.shared.u32 	%r16, [%r9+4];
	ld.shared.u32 	%r98, [%r13+128];
	setp.eq.s32 	%p9, %r16, 2147483647;
	setp.eq.s32 	%p10, %r98, 2147483647;
	or.pred  	%p11, %p9, %p10;
	@%p11 bra 	$L__BB1_11;
	cvt.s64.s32 	%rd42, %r98;
	cvt.s64.s32 	%rd43, %r16;
	add.s64 	%rd4, %rd42, %rd43;
	ld.shared.s32 	%rd44, [%r12];
	setp.ge.s64 	%p12, %rd4, %rd44;
	@%p12 bra 	$L__BB1_11;
	st.shared.u32 	[%r12], %rd4;
$L__BB1_11:
	bar.sync 	0;
	ld.shared.u32 	%r18, [%r9+8];
	ld.shared.u32 	%r99, [%r13+256];
	setp.eq.s32 	%p13, %r18, 2147483647;
	setp.eq.s32 	%p14, %r99, 2147483647;
	or.pred  	%p15, %p13, %p14;
	@%p15 bra 	$L__BB1_14;
	cvt.s64.s32 	%rd45, %r99;
	cvt.s64.s32 	%rd46, %r18;
	add.s64 	%rd5, %rd45, %rd46;
	ld.shared.s32 	%rd47, [%r12];
	setp.ge.s64 	%p16, %rd5, %rd47;
	@%p16 bra 	$L__BB1_14;
	st.shared.u32 	[%r12], %rd5;
$L__BB1_14:
	bar.sync 	0;
	ld.shared.u32 	%r20, [%r9+12];
	ld.shared.u32 	%r100, [%r13+384];
	setp.eq.s32 	%p17, %r20, 2147483647;
	setp.eq.s32 	%p18, %r100, 2147483647;
	or.pred  	%p19, %p17, %p18;
	@%p19 bra 	$L__BB1_17;
	cvt.s64.s32 	%rd48, %r100;
	cvt.s64.s32 	%rd49, %r20;
	add.s64 	%rd6, %rd48, %rd49;
	ld.shared.s32 	%rd50, [%r12];
	setp.ge.s64 	%p20, %rd6, %rd50;
	@%p20 bra 	$L__BB1_17;
	st.shared.u32 	[%r12], %rd6;
$L__BB1_17:
	bar.sync 	0;
	ld.shared.u32 	%r22, [%r9+16];
	ld.shared.u32 	%r101, [%r13+512];
	setp.eq.s32 	%p21, %r22, 2147483647;
	setp.eq.s32 	%p22, %r101, 2147483647;
	or.pred  	%p23, %p21, %p22;
	@%p23 bra 	$L__BB1_20;
	cvt.s64.s32 	%rd51, %r101;
	cvt.s64.s32 	%rd52, %r22;
	add.s64 	%rd7, %rd51, %rd52;
	ld.shared.s32 	%rd53, [%r12];
	setp.ge.s64 	%p24, %rd7, %rd53;
	@%p24 bra 	$L__BB1_20;
	st.shared.u32 	[%r12], %rd7;
$L__BB1_20:
	bar.sync 	0;
	ld.shared.u32 	%r24, [%r9+20];
	ld.shared.u32 	%r102, [%r13+640];
	setp.eq.s32 	%p25, %r24, 2147483647;
	setp.eq.s32 	%p26, %r102, 2147483647;
	or.pred  	%p27, %p25, %p26;
	@%p27 bra 	$L__BB1_23;
	cvt.s64.s32 	%rd54, %r102;
	cvt.s64.s32 	%rd55, %r24;
	add.s64 	%rd8, %rd54, %rd55;
	ld.shared.s32 	%rd56, [%r12];
	setp.ge.s64 	%p28, %rd8, %rd56;
	@%p28 bra 	$L__BB1_23;
	st.shared.u32 	[%r12], %rd8;
$L__BB1_23:
	bar.sync 	0;
	ld.shared.u32 	%r26, [%r9+24];
	ld.shared.u32 	%r103, [%r13+768];
	setp.eq.s32 	%p29, %r26, 2147483647;
	setp.eq.s32 	%p30, %r103, 2147483647;
	or.pred  	%p31, %p29, %p30;
	@%p31 bra 	$L__BB1_26;
	cvt.s64.s32 	%rd57, %r103;
	cvt.s64.s32 	%rd58, %r26;
	add.s64 	%rd9, %rd57, %rd58;
	ld.shared.s32 	%rd59, [%r12];
	setp.ge.s64 	%p32, %rd9, %rd59;
	@%p32 bra 	$L__BB1_26;
	st.shared.u32 	[%r12], %rd9;
$L__BB1_26:
	bar.sync 	0;
	ld.shared.u32 	%r28, [%r9+28];
	ld.shared.u32 	%r104, [%r13+896];
	setp.eq.s32 	%p33, %r28, 2147483647;
	setp.eq.s32 	%p34, %r104, 2147483647;
	or.pred  	%p35, %p33, %p34;
	@%p35 bra 	$L__BB1_29;
	cvt.s64.s32 	%rd60, %r104;
	cvt.s64.s32 	%rd61, %r28;
	add.s64 	%rd10, %rd60, %rd61;
	ld.shared.s32 	%rd62, [%r12];
	setp.ge.s64 	%p36, %rd10, %rd62;
	@%p36 bra 	$L__BB1_29;
	st.shared.u32 	[%r12], %rd10;
$L__BB1_29:
	bar.sync 	0;
	ld.shared.u32 	%r30, [%r9+32];
	ld.shared.u32 	%r105, [%r13+1024];
	setp.eq.s32 	%p37, %r30, 2147483647;
	setp.eq.s32 	%p38, %r105, 2147483647;
	or.pred  	%p39, %p37, %p38;
	@%p39 bra 	$L__BB1_32;
	cvt.s64.s32 	%rd63, %r105;
	cvt.s64.s32 	%rd64, %r30;
	add.s64 	%rd11, %rd63, %rd64;
	ld.shared.s32 	%rd65, [%r12];
	setp.ge.s64 	%p40, %rd11, %rd65;
	@%p40 bra 	$L__BB1_32;
	st.shared.u32 	[%r12], %rd11;
$L__BB1_32:
	bar.sync 	0;
	ld.shared.u32 	%r32, [%r9+36];
	ld.shared.u32 	%r106, [%r13+1152];
	setp.eq.s32 	%p41, %r32, 2147483647;
	setp.eq.s32 	%p42, %r106, 2147483647;
	or.pred  	%p43, %p41, %p42;
	@%p43 bra 	$L__BB1_35;
	cvt.s64.s32 	%rd66, %r106;
	cvt.s64.s32 	%rd67, %r32;
	add.s64 	%rd12, %rd66, %rd67;
	ld.shared.s32 	%rd68, [%r12];
	setp.ge.s64 	%p44, %rd12, %rd68;
	@%p44 bra 	$L__BB1_35;
	st.shared.u32 	[%r12], %rd12;
$L__BB1_35:
	bar.sync 	0;
	ld.shared.u32 	%r34, [%r9+40];
	ld.shared.u32 	%r107, [%r13+1280];
	setp.eq.s32 	%p45, %r34, 2147483647;
	setp.eq.s32 	%p46, %r107, 2147483647;
	or.pred  	%p47, %p45, %p46;
	@%p47 bra 	$L__BB1_38;
	cvt.s64.s32 	%rd69, %r107;
	cvt.s64.s32 	%rd70, %r34;
	add.s64 	%rd13, %rd69, %rd70;
	ld.shared.s32 	%rd71, [%r12];
	setp.ge.s64 	%p48, %rd13, %rd71;
	@%p48 bra 	$L__BB1_38;
	st.shared.u32 	[%r12], %rd13;
$L__BB1_38:
	bar.sync 	0;
	ld.shared.u32 	%r36, [%r9+44];
	ld.shared.u32 	%r108, [%r13+1408];
	setp.eq.s32 	%p49, %r36, 2147483647;
	setp.eq.s32 	%p50, %r108, 2147483647;
	or.pred  	%p51, %p49, %p50;
	@%p51 bra 	$L__BB1_41;
	cvt.s64.s32 	%rd72, %r108;
	cvt.s64.s32 	%rd73, %r36;
	add.s64 	%rd14, %rd72, %rd73;
	ld.shared.s32 	%rd74, [%r12];
	setp.ge.s64 	%p52, %rd14, %rd74;
	@%p52 bra 	$L__BB1_41;
	st.shared.u32 	[%r12], %rd14;
$L__BB1_41:
	bar.sync 	0;
	ld.shared.u32 	%r38, [%r9+48];
	ld.shared.u32 	%r109, [%r13+1536];
	setp.eq.s32 	%p53, %r38, 2147483647;
	setp.eq.s32 	%p54, %r109, 2147483647;
	or.pred  	%p55, %p53, %p54;
	@%p55 bra 	$L__BB1_44;
	cvt.s64.s32 	%rd75, %r109;
	cvt.s64.s32 	%rd76, %r38;
	add.s64 	%rd15, %rd75, %rd76;
	ld.shared.s32 	%rd77, [%r12];
	setp.ge.s64 	%p56, %rd15, %rd77;
	@%p56 bra 	$L__BB1_44;
	st.shared.u32 	[%r12], %rd15;
$L__BB1_44:
	bar.sync 	0;
	ld.shared.u32 	%r40, [%r9+52];
	ld.shared.u32 	%r110, [%r13+1664];
	setp.eq.s32 	%p57, %r40, 2147483647;
	setp.eq.s32 	%p58, %r110, 2147483647;
	or.pred  	%p59, %p57, %p58;
	@%p59 bra 	$L__BB1_47;
	cvt.s64.s32 	%rd78, %r110;
	cvt.s64.s32 	%rd79, %r40;
	add.s64 	%rd16, %rd78, %rd79;
	ld.shared.s32 	%rd80, [%r12];
	setp.ge.s64 	%p60, %rd16, %rd80;
	@%p60 bra 	$L__BB1_47;
	st.shared.u32 	[%r12], %rd16;
$L__BB1_47:
	bar.sync 	0;
	ld.shared.u32 	%r42, [%r9+56];
	ld.shared.u32 	%r111, [%r13+1792];
	setp.eq.s32 	%p61, %r42, 2147483647;
	setp.eq.s32 	%p62, %r111, 2147483647;
	or.pred  	%p63, %p61, %p62;
	@%p63 bra 	$L__BB1_50;
	cvt.s64.s32 	%rd81, %r111;
	cvt.s64.s32 	%rd82, %r42;
	add.s64 	%rd17, %rd81, %rd82;
	ld.shared.s32 	%rd83, [%r12];
	setp.ge.s64 	%p64, %rd17, %rd83;
	@%p64 bra 	$L__BB1_50;
	st.shared.u32 	[%r12], %rd17;
$L__BB1_50:
	bar.sync 	0;
	ld.shared.u32 	%r44, [%r9+60];
	ld.shared.u32 	%r112, [%r13+1920];
	setp.eq.s32 	%p65, %r44, 2147483647;
	setp.eq.s32 	%p66, %r112, 2147483647;
	or.pred  	%p67, %p65, %p66;
	@%p67 bra 	$L__BB1_53;
	cvt.s64.s32 	%rd84, %r112;
	cvt.s64.s32 	%rd85, %r44;
	add.s64 	%rd18, %rd84, %rd85;
	ld.shared.s32 	%rd86, [%r12];
	setp.ge.s64 	%p68, %rd18, %rd86;
	@%p68 bra 	$L__BB1_53;
	st.shared.u32 	[%r12], %rd18;
$L__BB1_53:
	bar.sync 	0;
	ld.shared.u32 	%r46, [%r9+64];
	ld.shared.u32 	%r113, [%r13+2048];
	setp.eq.s32 	%p69, %r46, 2147483647;
	setp.eq.s32 	%p70, %r113, 2147483647;
	or.pred  	%p71, %p69, %p70;
	@%p71 bra 	$L__BB1_56;
	cvt.s64.s32 	%rd87, %r113;
	cvt.s64.s32 	%rd88, %r46;
	add.s64 	%rd19, %rd87, %rd88;
	ld.shared.s32 	%rd89, [%r12];
	setp.ge.s64 	%p72, %rd19, %rd89;
	@%p72 bra 	$L__BB1_56;
	st.shared.u32 	[%r12], %rd19;
$L__BB1_56:
	bar.sync 	0;
	ld.shared.u32 	%r48, [%r9+68];
	ld.shared.u32 	%r114, [%r13+2176];
	setp.eq.s32 	%p73, %r48, 2147483647;
	setp.eq.s32 	%p74, %r114, 2147483647;
	or.pred  	%p75, %p73, %p74;
	@%p75 bra 	$L__BB1_59;
	cvt.s64.s32 	%rd90, %r114;
	cvt.s64.s32 	%rd91, %r48;
	add.s64 	%rd20, %rd90, %rd91;
	ld.shared.s32 	%rd92, [%r12];
	setp.ge.s64 	%p76, %rd20, %rd92;
	@%p76 bra 	$L__BB1_59;
	st.shared.u32 	[%r12], %rd20;
$L__BB1_59:
	bar.sync 	0;
	ld.shared.u32 	%r50, [%r9+72];
	ld.shared.u32 	%r115, [%r13+2304];
	setp.eq.s32 	%p77, %r50, 2147483647;
	setp.eq.s32 	%p78, %r115, 2147483647;
	or.pred  	%p79, %p77, %p78;
	@%p79 bra 	$L__BB1_62;
	cvt.s64.s32 	%rd93, %r115;
	cvt.s64.s32 	%rd94, %r50;
	add.s64 	%rd21, %rd93, %rd94;
	ld.shared.s32 	%rd95, [%r12];
	setp.ge.s64 	%p80, %rd21, %rd95;
	@%p80 bra 	$L__BB1_62;
	st.shared.u32 	[%r12], %rd21;
$L__BB1_62:
	bar.sync 	0;
	ld.shared.u32 	%r52, [%r9+76];
	ld.shared.u32 	%r116, [%r13+2432];
	setp.eq.s32 	%p81, %r52, 2147483647;
	setp.eq.s32 	%p82, %r116, 2147483647;
	or.pred  	%p83, %p81, %p82;
	@%p83 bra 	$L__BB1_65;
	cvt.s64.s32 	%rd96, %r116;
	cvt.s64.s32 	%rd97, %r52;
	add.s64 	%rd22, %rd96, %rd97;
	ld.shared.s32 	%rd98, [%r12];
	setp.ge.s64 	%p84, %rd22, %rd98;
	@%p84 bra 	$L__BB1_65;
	st.shared.u32 	[%r12], %rd22;
$L__BB1_65:
	bar.sync 	0;
	ld.shared.u32 	%r54, [%r9+80];
	ld.shared.u32 	%r117, [%r13+2560];
	setp.eq.s32 	%p85, %r54, 2147483647;
	setp.eq.s32 	%p86, %r117, 2147483647;
	or.pred  	%p87, %p85, %p86;
	@%p87 bra 	$L__BB1_68;
	cvt.s64.s32 	%rd99, %r117;
	cvt.s64.s32 	%rd100, %r54;
	add.s64 	%rd23, %rd99, %rd100;
	ld.shared.s32 	%rd101, [%r12];
	setp.ge.s64 	%p88, %rd23, %rd101;
	@%p88 bra 	$L__BB1_68;
	st.shared.u32 	[%r12], %rd23;
$L__BB1_68:
	bar.sync 	0;
	ld.shared.u32 	%r56, [%r9+84];
	ld.shared.u32 	%r118, [%r13+2688];
	setp.eq.s32 	%p89, %r56, 2147483647;
	setp.eq.s32 	%p90, %r118, 2147483647;
	or.pred  	%p91, %p89, %p90;
	@%p91 bra 	$L__BB1_71;
	cvt.s64.s32 	%rd102, %r118;
	cvt.s64.s32 	%rd103, %r56;
	add.s64 	%rd24, %rd102, %rd103;
	ld.shared.s32 	%rd104, [%r12];
	setp.ge.s64 	%p92, %rd24, %rd104;
	@%p92 bra 	$L__BB1_71;
	st.shared.u32 	[%r12], %rd24;
$L__BB1_71:
	bar.sync 	0;
	ld.shared.u32 	%r58, [%r9+88];
	ld.shared.u32 	%r119, [%r13+2816];
	setp.eq.s32 	%p93, %r58, 2147483647;
	setp.eq.s32 	%p94, %r119, 2147483647;
	or.pred  	%p95, %p93, %p94;
	@%p95 bra 	$L__BB1_74;
	cvt.s64.s32 	%rd105, %r119;
	cvt.s64.s32 	%rd106, %r58;
	add.s64 	%rd25, %rd105, %rd106;
	ld.shared.s32 	%rd107, [%r12];
	setp.ge.s64 	%p96, %rd25, %rd107;
	@%p96 bra 	$L__BB1_74;
	st.shared.u32 	[%r12], %rd25;
$L__BB1_74:
	bar.sync 	0;
	ld.shared.u32 	%r60, [%r9+92];
	ld.shared.u32 	%r120, [%r13+2944];
	setp.eq.s32 	%p97, %r60, 2147483647;
	setp.eq.s32 	%p98, %r120, 2147483647;
	or.pred  	%p99, %p97, %p98;
	@%p99 bra 	$L__BB1_77;
	cvt.s64.s32 	%rd108, %r120;
	cvt.s64.s32 	%rd109, %r60;
	add.s64 	%rd26, %rd108, %rd109;
	ld.shared.s32 	%rd110, [%r12];
	setp.ge.s64 	%p100, %rd26, %rd110;
	@%p100 bra 	$L__BB1_77;
	st.shared.u32 	[%r12], %rd26;
$L__BB1_77:
	bar.sync 	0;
	ld.shared.u32 	%r62, [%r9+96];
	ld.shared.u32 	%r121, [%r13+3072];
	setp.eq.s32 	%p101, %r62, 2147483647;
	setp.eq.s32 	%p102, %r121, 2147483647;
	or.pred  	%p103, %p101, %p102;
	@%p103 bra 	$L__BB1_80;
	cvt.s64.s32 	%rd111, %r121;
	cvt.s64.s32 	%rd112, %r62;
	add.s64 	%rd27, %rd111, %rd112;
	ld.shared.s32 	%rd113, [%r12];
	setp.ge.s64 	%p104, %rd27, %rd113;
	@%p104 bra 	$L__BB1_80;
	st.shared.u32 	[%r12], %rd27;
$L__BB1_80:
	bar.sync 	0;
	ld.shared.u32 	%r64, [%r9+100];
	ld.shared.u32 	%r122, [%r13+3200];
	setp.eq.s32 	%p105, %r64, 2147483647;
	setp.eq.s32 	%p106, %r122, 2147483647;
	or.pred  	%p107, %p105, %p106;
	@%p107 bra 	$L__BB1_83;
	cvt.s64.s32 	%rd114, %r122;
	cvt.s64.s32 	%rd115, %r64;
	add.s64 	%rd28, %rd114, %rd115;
	ld.shared.s32 	%rd116, [%r12];
	setp.ge.s64 	%p108, %rd28, %rd116;
	@%p108 bra 	$L__BB1_83;
	st.shared.u32 	[%r12], %rd28;
$L__BB1_83:
	bar.sync 	0;
	ld.shared.u32 	%r66, [%r9+104];
	ld.shared.u32 	%r123, [%r13+3328];
	setp.eq.s32 	%p109, %r66, 2147483647;
	setp.eq.s32 	%p110, %r123, 2147483647;
	or.pred  	%p111, %p109, %p110;
	@%p111 bra 	$L__BB1_86;
	cvt.s64.s32 	%rd117, %r123;
	cvt.s64.s32 	%rd118, %r66;
	add.s64 	%rd29, %rd117, %rd118;
	ld.shared.s32 	%rd119, [%r12];
	setp.ge.s64 	%p112, %rd29, %rd119;
	@%p112 bra 	$L__BB1_86;
	st.shared.u32 	[%r12], %rd29;
$L__BB1_86:
	bar.sync 	0;
	ld.shared.u32 	%r68, [%r9+108];
	ld.shared.u32 	%r124, [%r13+3456];
	setp.eq.s32 	%p113, %r68, 2147483647;
	setp.eq.s32 	%p114, %r124, 2147483647;
	or.pred  	%p115, %p113, %p114;
	@%p115 bra 	$L__BB1_89;
	cvt.s64.s32 	%rd120, %r124;
	cvt.s64.s32 	%rd121, %r68;
	add.s64 	%rd30, %rd120, %rd121;
	ld.shared.s32 	%rd122, [%r12];
	setp.ge.s64 	%p116, %rd30, %rd122;
	@%p116 bra 	$L__BB1_89;
	st.shared.u32 	[%r12], %rd30;
$L__BB1_89:
	bar.sync 	0;
	ld.shared.u32 	%r70, [%r9+112];
	ld.shared.u32 	%r125, [%r13+3584];
	setp.eq.s32 	%p117, %r70, 2147483647;
	setp.eq.s32 	%p118, %r125, 2147483647;
	or.pred  	%p119, %p117, %p118;
	@%p119 bra 	$L__BB1_92;
	cvt.s64.s32 	%rd123, %r125;
	cvt.s64.s32 	%rd124, %r70;
	add.s64 	%rd31, %rd123, %rd124;
	ld.shared.s32 	%rd125, [%r12];
	setp.ge.s64 	%p120, %rd31, %rd125;
	@%p120 bra 	$L__BB1_92;
	st.shared.u32 	[%r12], %rd31;
$L__BB1_92:
	bar.sync 	0;
	ld.shared.u32 	%r72, [%r9+116];
	ld.shared.u32 	%r126, [%r13+3712];
	setp.eq.s32 	%p121, %r72, 2147483647;
	setp.eq.s32 	%p122, %r126, 2147483647;
	or.pred  	%p123, %p121, %p122;
	@%p123 bra 	$L__BB1_95;
	cvt.s64.s32 	%rd126, %r126;
	cvt.s64.s32 	%rd127, %r72;
	add.s64 	%rd32, %rd126, %rd127;
	ld.shared.s32 	%rd128, [%r12];
	setp.ge.s64 	%p124, %rd32, %rd128;
	@%p124 bra 	$L__BB1_95;
	st.shared.u32 	[%r12], %rd32;
$L__BB1_95:
	bar.sync 	0;
	ld.shared.u32 	%r74, [%r9+120];
	ld.shared.u32 	%r127, [%r13+3840];
	setp.eq.s32 	%p125, %r74, 2147483647;
	setp.eq.s32 	%p126, %r127, 2147483647;
	or.pred  	%p127, %p125, %p126;
	@%p127 bra 	$L__BB1_98;
	cvt.s64.s32 	%rd129, %r127;
	cvt.s64.s32 	%rd130, %r74;
	add.s64 	%rd33, %rd129, %rd130;
	ld.shared.s32 	%rd131, [%r12];
	setp.ge.s64 	%p128, %rd33, %rd131;
	@%p128 bra 	$L__BB1_98;
	st.shared.u32 	[%r12], %rd33;
$L__BB1_98:
	bar.sync 	0;
	ld.shared.u32 	%r76, [%r9+124];
	ld.shared.u32 	%r128, [%r13+3968];
	setp.eq.s32 	%p129, %r76, 2147483647;
	setp.eq.s32 	%p130, %r128, 2147483647;
	or.pred  	%p131, %p129, %p130;
	@%p131 bra 	$L__BB1_101;
	cvt.s64.s32 	%rd132, %r128;
	cvt.s64.s32 	%rd133, %r76;
	add.s64 	%rd34, %rd132, %rd133;
	ld.shared.s32 	%rd134, [%r12];
	setp.ge.s64 	%p132, %rd34, %rd134;
	@%p132 bra 	$L__BB1_101;
	st.shared.u32 	[%r12], %rd34;
$L__BB1_101:
	bar.sync 	0;
	not.pred 	%p133, %p1;
	@%p133 bra 	$L__BB1_103;
	ld.shared.u32 	%r129, [%r12];
	st.global.u32 	[%rd2], %r129;
$L__BB1_103:
	ret;

}
	// .globl	_Z13fase2_colunaKPiii
.visible .entry _Z13fase2_colunaKPiii(
	.param .u64 .ptr .align 1 _Z13fase2_colunaKPiii_param_0,
	.param .u32 _Z13fase2_colunaKPiii_param_1,
	.param .u32 _Z13fase2_colunaKPiii_param_2
)
{
	.reg .pred 	%p<134>;
	.reg .b32 	%r<133>;
	.reg .b64 	%rd<135>;
	// demoted variable
	.shared .align 4 .b8 _ZZ13fase2_colunaKPiiiE4diag[4096];
	// demoted variable
	.shared .align 4 .b8 _ZZ13fase2_colunaKPiiiE4alvo[4096];
	ld.param.u64 	%rd35, [_Z13fase2_colunaKPiii_param_0];
	ld.param.u32 	%r78, [_Z13fase2_colunaKPiii_param_1];
	ld.param.u32 	%r79, [_Z13fase2_colunaKPiii_param_2];
	cvta.to.global.u64 	%rd1, %rd35;
	mov.u32 	%r1, %ctaid.y;
	setp.eq.s32 	%p2, %r1, %r79;
	@%p2 bra 	$L__BB2_103;
	mov.u32 	%r2, %tid.x;
	mov.u32 	%r3, %tid.y;
	shl.b32 	%r4, %r1, 5;
	shl.b32 	%r81, %r79, 5;
	add.s32 	%r82, %r81, %r2;
	add.s32 	%r6, %r81, %r3;
	max.s32 	%r83, %r6, %r82;
	setp.ge.s32 	%p3, %r83, %r78;
	mov.b32 	%r131, 2147483647;
	@%p3 bra 	$L__BB2_3;
	mad.lo.s32 	%r84, %r6, %r78, %r82;
	mul.wide.s32 	%rd36, %r84, 4;
	add.s64 	%rd37, %rd1, %rd36;
	ld.global.u32 	%r131, [%rd37];
$L__BB2_3:
	add.s32 	%r86, %r4, %r3;
	shl.b32 	%r87, %r3, 7;
	mov.u32 	%r88, _ZZ13fase2_colunaKPiiiE4diag;
	add.s32 	%r89, %r88, %r87;
	shl.b32 	%r90, %r2, 2;
	add.s32 	%r91, %r89, %r90;
	st.shared.u32 	[%r91], %r131;
	max.s32 	%r92, %r86, %r82;
	setp.lt.s32 	%p1, %r92, %r78;
	setp.ge.s32 	%p4, %r92, %r78;
	mad.lo.s32 	%r93, %r78, %r86, %r82;
	mul.wide.s32 	%rd38, %r93, 4;
	add.s64 	%rd2, %rd1, %rd38;
	mov.b32 	%r132, 2147483647;
	@%p4 bra 	$L__BB2_5;
	ld.global.u32 	%r132, [%rd2];
$L__BB2_5:
	mov.u32 	%r95, _ZZ13fase2_colunaKPiiiE4alvo;
	add.s32 	%r11, %r95, %r87;
	add.s32 	%r12, %r11, %r90;
	st.shared.u32 	[%r12], %r132;
	bar.sync 	0;
	add.s32 	%r13, %r88, %r90;
	bar.sync 	0;
	ld.shared.u32 	%r14, [%r11];
	ld.shared.u32 	%r98, [%r13];
	setp.eq.s32 	%p5, %r14, 2147483647;
	setp.eq.s32 	%p6, %r98, 2147483647;
	or.pred  	%p7, %p5, %p6;
	@%p7 bra 	$L__BB2_8;
	cvt.s64.s32 	%rd39, %r98;
	cvt.s64.s32 	%rd40, %r14;
	add.s64 	%rd3, %rd39, %rd40;
	ld.shared.s32 	%rd41, [%r12];
	setp.ge.s64 	%p8, %rd3, %rd41;
	@%p8 bra 	$L__BB2_8;
	st.shared.u32 	[%r12], %rd3;
$L__BB2_8:
	bar.sync 	0;
	ld.shared.u32 	%r16, [%r11+4];
	ld.shared.u32 	%r99, [%r13+128];
	setp.eq.s32 	%p9, %r16, 2147483647;
	setp.eq.s32 	%p10, %r99, 2147483647;
	or.pred  	%p11, %p9, %p10;
	@%p11 bra 	$L__BB2_11;
	cvt.s64.s32 	%rd42, %r99;
	cvt.s64.s32 	%rd43, %r16;
	add.s64 	%rd4, %rd42, %rd43;
	ld.shared.s32 	%rd44, [%r12];
	setp.ge.s64 	%p12, %rd4, %rd44;
	@%p12 bra 	$L__BB2_11;
	st.shared.u32 	[%r12], %rd4;
$L__BB2_11:
	bar.sync 	0;
	ld.shared.u32 	%r18, [%r11+8];
	ld.shared.u32 	%r100, [%r13+256];
	setp.eq.s32 	%p13, %r18, 2147483647;
	setp.eq.s32 	%p14, %r100, 2147483647;
	or.pred  	%p15, %p13, %p14;
	@%p15 bra 	$L__BB2_14;
	cvt.s64.s32 	%rd45, %r100;
	cvt.s64.s32 	%rd46, %r18;
	add.s64 	%rd5, %rd45, %rd46;
	ld.shared.s32 	%rd47, [%r12];
	setp.ge.s64 	%p16, %rd5, %rd47;
	@%p16 bra 	$L__BB2_14;
	st.shared.u32 	[%r12], %rd5;
$L__BB2_14:
	bar.sync 	0;
	ld.shared.u32 	%r20, [%r11+12];
	ld.shared.u32 	%r101, [%r13+384];
	setp.eq.s32 	%p17, %r20, 2147483647;
	setp.eq.s32 	%p18, %r101, 2147483647;
	or.pred  	%p19, %p17, %p18;
	@%p19 bra 	$L__BB2_17;
	cvt.s64.s32 	%rd48, %r101;
	cvt.s64.s32 	%rd49, %r20;
	add.s64 	%rd6, %rd48, %rd49;
	ld.shared.s32 	%rd50, [%r12];
	setp.ge.s64 	%p20, %rd6, %rd50;
	@%p20 bra 	$L__BB2_17;
	st.shared.u32 	[%r12], %rd6;
$L__BB2_17:
	bar.sync 	0;
	ld.shared.u32 	%r22, [%r11+16];
	ld.shared.u32 	%r102, [%r13+512];
	setp.eq.s32 	%p21, %r22, 2147483647;
	setp.eq.s32 	%p22, %r102, 2147483647;
	or.pred  	%p23, %p21, %p22;
	@%p23 bra 	$L__BB2_20;
	cvt.s64.s32 	%rd51, %r102;
	cvt.s64.s32 	%rd52, %r22;
	add.s64 	%rd7, %rd51, %rd52;
	ld.shared.s32 	%rd53, [%r12];
	setp.ge.s64 	%p24, %rd7, %rd53;
	@%p24 bra 	$L__BB2_20;
	st.shared.u32 	[%r12], %rd7;
$L__BB2_20:
	bar.sync 	0;
	ld.shared.u32 	%r24, [%r11+20];
	ld.shared.u32 	%r103, [%r13+640];
	setp.eq.s32 	%p25, %r24, 2147483647;
	setp.eq.s32 	%p26, %r103, 2147483647;
	or.pred  	%p27, %p25, %p26;
	@%p27 bra 	$L__BB2_23;
	cvt.s64.s32 	%rd54, %r103;
	cvt.s64.s32 	%rd55, %r24;
	add.s64 	%rd8, %rd54, %rd55;
	ld.shared.s32 	%rd56, [%r12];
	setp.ge.s64 	%p28, %rd8, %rd56;
	@%p28 bra 	$L__BB2_23;
	st.shared.u32 	[%r12], %rd8;
$L__BB2_23:
	bar.sync 	0;
	ld.shared.u32 	%r26, [%r11+24];
	ld.shared.u32 	%r104, [%r13+768];
	setp.eq.s32 	%p29, %r26, 2147483647;
	setp.eq.s32 	%p30, %r104, 2147483647;
	or.pred  	%p31, %p29, %p30;
	@%p31 bra 	$L__BB2_26;
	cvt.s64.s32 	%rd57, %r104;
	cvt.s64.s32 	%rd58, %r26;
	add.s64 	%rd9, %rd57, %rd58;
	ld.shared.s32 	%rd59, [%r12];
	setp.ge.s64 	%p32, %rd9, %rd59;
	@%p32 bra 	$L__BB2_26;
	st.shared.u32 	[%r12], %rd9;
$L__BB2_26:
	bar.sync 	0;
	ld.shared.u32 	%r28, [%r11+28];
	ld.shared.u32 	%r105, [%r13+896];
	setp.eq.s32 	%p33, %r28, 2147483647;
	setp.eq.s32 	%p34, %r105, 2147483647;
	or.pred  	%p35, %p33, %p34;
	@%p35 bra 	$L__BB2_29;
	cvt.s64.s32 	%rd60, %r105;
	cvt.s64.s32 	%rd61, %r28;
	add.s64 	%rd10, %rd60, %rd61;
	ld.shared.s32 	%rd62, [%r12];
	setp.ge.s64 	%p36, %rd10, %rd62;
	@%p36 bra 	$L__BB2_29;
	st.shared.u32 	[%r12], %rd10;
$L__BB2_29:
	bar.sync 	0;
	ld.shared.u32 	%r30, [%r11+32];
	ld.shared.u32 	%r106, [%r13+1024];
	setp.eq.s32 	%p37, %r30, 2147483647;
	setp.eq.s32 	%p38, %r106, 2147483647;
	or.pred  	%p39, %p37, %p38;
	@%p39 bra 	$L__BB2_32;
	cvt.s64.s32 	%rd63, %r106;
	cvt.s64.s32 	%rd64, %r30;
	add.s64 	%rd11, %rd63, %rd64;
	ld.shared.s32 	%rd65, [%r12];
	setp.ge.s64 	%p40, %rd11, %rd65;
	@%p40 bra 	$L__BB2_32;
	st.shared.u32 	[%r12], %rd11;
$L__BB2_32:
	bar.sync 	0;
	ld.shared.u32 	%r32, [%r11+36];
	ld.shared.u32 	%r107, [%r13+1152];
	setp.eq.s32 	%p41, %r32, 2147483647;
	setp.eq.s32 	%p42, %r107, 2147483647;
	or.pred  	%p43, %p41, %p42;
	@%p43 bra 	$L__BB2_35;
	cvt.s64.s32 	%rd66, %r107;
	cvt.s64.s32 	%rd67, %r32;
	add.s64 	%rd12, %rd66, %rd67;
	ld.shared.s32 	%rd68, [%r12];
	setp.ge.s64 	%p44, %rd12, %rd68;
	@%p44 bra 	$L__BB2_35;
	st.shared.u32 	[%r12], %rd12;
$L__BB2_35:
	bar.sync 	0;
	ld.shared.u32 	%r34, [%r11+40];
	ld.shared.u32 	%r108, [%r13+1280];
	setp.eq.s32 	%p45, %r34, 2147483647;
	setp.eq.s32 	%p46, %r108, 2147483647;
	or.pred  	%p47, %p45, %p46;
	@%p47 bra 	$L__BB2_38;
	cvt.s64.s32 	%rd69, %r108;
	cvt.s64.s32 	%rd70, %r34;
	add.s64 	%rd13, %rd69, %rd70;
	ld.shared.s32 	%rd71, [%r12];
	setp.ge.s64 	%p48, %rd13, %rd71;
	@%p48 bra 	$L__BB2_38;
	st.shared.u32 	[%r12], %rd13;
$L__BB2_38:
	bar.sync 	0;
	ld.shared.u32 	%r36, [%r11+44];
	ld.shared.u32 	%r109, [%r13+1408];
	setp.eq.s32 	%p49, %r36, 2147483647;
	setp.eq.s32 	%p50, %r109, 2147483647;
	or.pred  	%p51, %p49, %p50;
	@%p51 bra 	$L__BB2_41;
	cvt.s64.s32 	%rd72, %r109;
	cvt.s64.s32 	%rd73, %r36;
	add.s64 	%rd14, %rd72, %rd73;
	ld.shared.s32 	%rd74, [%r12];
	setp.ge.s64 	%p52, %rd14, %rd74;
	@%p52 bra 	$L__BB2_41;
	st.shared.u32 	[%r12], %rd14;
$L__BB2_41:
	bar.sync 	0;
	ld.shared.u32 	%r38, [%r11+48];
	ld.shared.u32 	%r110, [%r13+1536];
	setp.eq.s32 	%p53, %r38, 2147483647;
	setp.eq.s32 	%p54, %r110, 2147483647;
	or.pred  	%p55, %p53, %p54;
	@%p55 bra 	$L__BB2_44;
	cvt.s64.s32 	%rd75, %r110;
	cvt.s64.s32 	%rd76, %r38;
	add.s64 	%rd15, %rd75, %rd76;
	ld.shared.s32 	%rd77, [%r12];
	setp.ge.s64 	%p56, %rd15, %rd77;
	@%p56 bra 	$L__BB2_44;
	st.shared.u32 	[%r12], %rd15;
$L__BB2_44:
	bar.sync 	0;
	ld.shared.u32 	%r40, [%r11+52];
	ld.shared.u32 	%r111, [%r13+1664];
	setp.eq.s32 	%p57, %r40, 2147483647;
	setp.eq.s32 	%p58, %r111, 2147483647;
	or.pred  	%p59, %p57, %p58;
	@%p59 bra 	$L__BB2_47;
	cvt.s64.s32 	%rd78, %r111;
	cvt.s64.s32 	%rd79, %r40;
	add.s64 	%rd16, %rd78, %rd79;
	ld.shared.s32 	%rd80, [%r12];
	setp.ge.s64 	%p60, %rd16, %rd80;
	@%p60 bra 	$L__BB2_47;
	st.shared.u32 	[%r12], %rd16;
$L__BB2_47:
	bar.sync 	0;
	ld.shared.u32 	%r42, [%r11+56];
	ld.shared.u32 	%r112, [%r13+1792];
	setp.eq.s32 	%p61, %r42, 2147483647;
	setp.eq.s32 	%p62, %r112, 2147483647;
	or.pred  	%p63, %p61, %p62;
	@%p63 bra 	$L__BB2_50;
	cvt.s64.s32 	%rd81, %r112;
	cvt.s64.s32 	%rd82, %r42;
	add.s64 	%rd17, %rd81, %rd82;
	ld.shared.s32 	%rd83, [%r12];
	setp.ge.s64 	%p64, %rd17, %rd83;
	@%p64 bra 	$L__BB2_50;
	st.shared.u32 	[%r12], %rd17;
$L__BB2_50:
	bar.sync 	0;
	ld.shared.u32 	%r44, [%r11+60];
	ld.shared.u32 	%r113, [%r13+1920];
	setp.eq.s32 	%p65, %r44, 2147483647;
	setp.eq.s32 	%p66, %r113, 2147483647;
	or.pred  	%p67, %p65, %p66;
	@%p67 bra 	$L__BB2_53;
	cvt.s64.s32 	%rd84, %r113;
	cvt.s64.s32 	%rd85, %r44;
	add.s64 	%rd18, %rd84, %rd85;
	ld.shared.s32 	%rd86, [%r12];
	setp.ge.s64 	%p68, %rd18, %rd86;
	@%p68 bra 	$L__BB2_53;
	st.shared.u32 	[%r12], %rd18;
$L__BB2_53:
	bar.sync 	0;
	ld.shared.u32 	%r46, [%r11+64];
	ld.shared.u32 	%r114, [%r13+2048];
	setp.eq.s32 	%p69, %r46, 2147483647;
	setp.eq.s32 	%p70, %r114, 2147483647;
	or.pred  	%p71, %p69, %p70;
	@%p71 bra 	$L__BB2_56;
	cvt.s64.s32 	%rd87, %r114;
	cvt.s64.s32 	%rd88, %r46;
	add.s64 	%rd19, %rd87, %rd88;
	ld.shared.s32 	%rd89, [%r12];
	setp.ge.s64 	%p72, %rd19, %rd89;
	@%p72 bra 	$L__BB2_56;
	st.shared.u32 	[%r12], %rd19;
$L__BB2_56:
	bar.sync 	0;
	ld.shared.u32 	%r48, [%r11+68];
	ld.shared.u32 	%r115, [%r13+2176];
	setp.eq.s32 	%p73, %r48, 2147483647;
	setp.eq.s32 	%p74, %r115, 2147483647;
	or.pred  	%p75, %p73, %p74;
	@%p75 bra 	$L__BB2_59;
	cvt.s64.s32 	%rd90, %r115;
	cvt.s64.s32 	%rd91, %r48;
	add.s64 	%rd20, %rd90, %rd91;
	ld.shared.s32 	%rd92, [%r12];
	setp.ge.s64 	%p76, %rd20, %rd92;
	@%p76 bra 	$L__BB2_59;
	st.shared.u32 	[%r12], %rd20;
$L__BB2_59:
	bar.sync 	0;
	ld.shared.u32 	%r50, [%r11+72];
	ld.shared.u32 	%r116, [%r13+2304];
	setp.eq.s32 	%p77, %r50, 2147483647;
	setp.eq.s32 	%p78, %r116, 2147483647;
	or.pred  	%p79, %p77, %p78;
	@%p79 bra 	$L__BB2_62;
	cvt.s64.s32 	%rd93, %r116;
	cvt.s64.s32 	%rd94, %r50;
	add.s64 	%rd21, %rd93, %rd94;
	ld.shared.s32 	%rd95, [%r12];
	setp.ge.s64 	%p80, %rd21, %rd95;
	@%p80 bra 	$L__BB2_62;
	st.shared.u32 	[%r12], %rd21;
$L__BB2_62:
	bar.sync 	0;
	ld.shared.u32 	%r52, [%r11+76];
	ld.shared.u32 	%r117, [%r13+2432];
	setp.eq.s32 	%p81, %r52, 2147483647;
	setp.eq.s32 	%p82, %r117, 2147483647;
	or.pred  	%p83, %p81, %p82;
	@%p83 bra 	$L__BB2_65;
	cvt.s64.s32 	%rd96, %r117;
	cvt.s64.s32 	%rd97, %r52;
	add.s64 	%rd22, %rd96, %rd97;
	ld.shared.s32 	%rd98, [%r12];
	setp.ge.s64 	%p84, %rd22, %rd98;
	@%p84 bra 	$L__BB2_65;
	st.shared.u32 	[%r12], %rd22;
$L__BB2_65:
	bar.sync 	0;
	ld.shared.u32 	%r54, [%r11+80];
	ld.shared.u32 	%r118, [%r13+2560];
	setp.eq.s32 	%p85, %r54, 2147483647;
	setp.eq.s32 	%p86, %r118, 2147483647;
	or.pred  	%p87, %p85, %p86;
	@%p87 bra 	$L__BB2_68;
	cvt.s64.s32 	%rd99, %r118;
	cvt.s64.s32 	%rd100, %r54;
	add.s64 	%rd23, %rd99, %rd100;
	ld.shared.s32 	%rd101, [%r12];
	setp.ge.s64 	%p88, %rd23, %rd101;
	@%p88 bra 	$L__BB2_68;
	st.shared.u32 	[%r12], %rd23;
$L__BB2_68:
	bar.sync 	0;
	ld.shared.u32 	%r56, [%r11+84];
	ld.shared.u32 	%r119, [%r13+2688];
	setp.eq.s32 	%p89, %r56, 2147483647;
	setp.eq.s32 	%p90, %r119, 2147483647;
	or.pred  	%p91, %p89, %p90;
	@%p91 bra 	$L__BB2_71;
	cvt.s64.s32 	%rd102, %r119;
	cvt.s64.s32 	%rd103, %r56;
	add.s64 	%rd24, %rd102, %rd103;
	ld.shared.s32 	%rd104, [%r12];
	setp.ge.s64 	%p92, %rd24, %rd104;
	@%p92 bra 	$L__BB2_71;
	st.shared.u32 	[%r12], %rd24;
$L__BB2_71:
	bar.sync 	0;
	ld.shared.u32 	%r58, [%r11+88];
	ld.shared.u32 	%r120, [%r13+2816];
	setp.eq.s32 	%p93, %r58, 2147483647;
	setp.eq.s32 	%p94, %r120, 2147483647;
	or.pred  	%p95, %p93, %p94;
	@%p95 bra 	$L__BB2_74;
	cvt.s64.s32 	%rd105, %r120;
	cvt.s64.s32 	%rd106, %r58;
	add.s64 	%rd25, %rd105, %rd106;
	ld.shared.s32 	%rd107, [%r12];
	setp.ge.s64 	%p96, %rd25, %rd107;
	@%p96 bra 	$L__BB2_74;
	st.shared.u32 	[%r12], %rd25;
$L__BB2_74:
	bar.sync 	0;
	ld.shared.u32 	%r60, [%r11+92];
	ld.shared.u32 	%r121, [%r13+2944];
	setp.eq.s32 	%p97, %r60, 2147483647;
	setp.eq.s32 	%p98, %r121, 2147483647;
	or.pred  	%p99, %p97, %p98;
	@%p99 bra 	$L__BB2_77;
	cvt.s64.s32 	%rd108, %r121;
	cvt.s64.s32 	%rd109, %r60;
	add.s64 	%rd26, %rd108, %rd109;
	ld.shared.s32 	%rd110, [%r12];
	setp.ge.s64 	%p100, %rd26, %rd110;
	@%p100 bra 	$L__BB2_77;
	st.shared.u32 	[%r12], %rd26;
$L__BB2_77:
	bar.sync 	0;
	ld.shared.u32 	%r62, [%r11+96];
	ld.shared.u32 	%r122, [%r13+3072];
	setp.eq.s32 	%p101, %r62, 2147483647;
	setp.eq.s32 	%p102, %r122, 2147483647;
	or.pred  	%p103, %p101, %p102;
	@%p103 bra 	$L__BB2_80;
	cvt.s64.s32 	%rd111, %r122;
	cvt.s64.s32 	%rd112, %r62;
	add.s64 	%rd27, %rd111, %rd112;
	ld.shared.s32 	%rd113, [%r12];
	setp.ge.s64 	%p104, %rd27, %rd113;
	@%p104 bra 	$L__BB2_80;
	st.shared.u32 	[%r12], %rd27;
$L__BB2_80:
	bar.sync 	0;
	ld.shared.u32 	%r64, [%r11+100];
	ld.shared.u32 	%r123, [%r13+3200];
	setp.eq.s32 	%p105, %r64, 2147483647;
	setp.eq.s32 	%p106, %r123, 2147483647;
	or.pred  	%p107, %p105, %p106;
	@%p107 bra 	$L__BB2_83;
	cvt.s64.s32 	%rd114, %r123;
	cvt.s64.s32 	%rd115, %r64;
	add.s64 	%rd28, %rd114, %rd115;
	ld.shared.s32 	%rd116, [%r12];
	setp.ge.s64 	%p108, %rd28, %rd116;
	@%p108 bra 	$L__BB2_83;
	st.shared.u32 	[%r12], %rd28;
$L__BB2_83:
	bar.sync 	0;
	ld.shared.u32 	%r66, [%r11+104];
	ld.shared.u32 	%r124, [%r13+3328];
	setp.eq.s32 	%p109, %r66, 2147483647;
	setp.eq.s32 	%p110, %r124, 2147483647;
	or.pred  	%p111, %p109, %p110;
	@%p111 bra 	$L__BB2_86;
	cvt.s64.s32 	%rd117, %r124;
	cvt.s64.s32 	%rd118, %r66;
	add.s64 	%rd29, %rd117, %rd118;
	ld.shared.s32 	%rd119, [%r12];
	setp.ge.s64 	%p112, %rd29, %rd119;
	@%p112 bra 	$L__BB2_86;
	st.shared.u32 	[%r12], %rd29;
$L__BB2_86:
	bar.sync 	0;
	ld.shared.u32 	%r68, [%r11+108];
	ld.shared.u32 	%r125, [%r13+3456];
	setp.eq.s32 	%p113, %r68, 2147483647;
	setp.eq.s32 	%p114, %r125, 2147483647;
	or.pred  	%p115, %p113, %p114;
	@%p115 bra 	$L__BB2_89;
	cvt.s64.s32 	%rd120, %r125;
	cvt.s64.s32 	%rd121, %r68;
	add.s64 	%rd30, %rd120, %rd121;
	ld.shared.s32 	%rd122, [%r12];
	setp.ge.s64 	%p116, %rd30, %rd122;
	@%p116 bra 	$L__BB2_89;
	st.shared.u32 	[%r12], %rd30;
$L__BB2_89:
	bar.sync 	0;
	ld.shared.u32 	%r70, [%r11+112];
	ld.shared.u32 	%r126, [%r13+3584];
	setp.eq.s32 	%p117, %r70, 2147483647;
	setp.eq.s32 	%p118, %r126, 2147483647;
	or.pred  	%p119, %p117, %p118;
	@%p119 bra 	$L__BB2_92;
	cvt.s64.s32 	%rd123, %r126;
	cvt.s64.s32 	%rd124, %r70;
	add.s64 	%rd31, %rd123, %rd124;
	ld.shared.s32 	%rd125, [%r12];
	setp.ge.s64 	%p120, %rd31, %rd125;
	@%p120 bra 	$L__BB2_92;
	st.shared.u32 	[%r12], %rd31;
$L__BB2_92:
	bar.sync 	0;
	ld.shared.u32 	%r72, [%r11+116];
	ld.shared.u32 	%r127, [%r13+3712];
	setp.eq.s32 	%p121, %r72, 2147483647;
	setp.eq.s32 	%p122, %r127, 2147483647;
	or.pred  	%p123, %p121, %p122;
	@%p123 bra 	$L__BB2_95;
	cvt.s64.s32 	%rd126, %r127;
	cvt.s64.s32 	%rd127, %r72;
	add.s64 	%rd32, %rd126, %rd127;
	ld.shared.s32 	%rd128, [%r12];
	setp.ge.s64 	%p124, %rd32, %rd128;
	@%p124 bra 	$L__BB2_95;
	st.shared.u32 	[%r12], %rd32;
$L__BB2_95:
	bar.sync 	0;
	ld.shared.u32 	%r74, [%r11+120];
	ld.shared.u32 	%r128, [%r13+3840];
	setp.eq.s32 	%p125, %r74, 2147483647;
	setp.eq.s32 	%p126, %r128, 2147483647;
	or.pred  	%p127, %p125, %p126;
	@%p127 bra 	$L__BB2_98;
	cvt.s64.s32 	%rd129, %r128;
	cvt.s64.s32 	%rd130, %r74;
	add.s64 	%rd33, %rd129, %rd130;
	ld.shared.s32 	%rd131, [%r12];
	setp.ge.s64 	%p128, %rd33, %rd131;
	@%p128 bra 	$L__BB2_98;
	st.shared.u32 	[%r12], %rd33;
$L__BB2_98:
	bar.sync 	0;
	ld.shared.u32 	%r76, [%r11+124];
	ld.shared.u32 	%r129, [%r13+3968];
	setp.eq.s32 	%p129, %r76, 2147483647;
	setp.eq.s32 	%p130, %r129, 2147483647;
	or.pred  	%p131, %p129, %p130;
	@%p131 bra 	$L__BB2_101;
	cvt.s64.s32 	%rd132, %r129;
	cvt.s64.s32 	%rd133, %r76;
	add.s64 	%rd34, %rd132, %rd133;
	ld.shared.s32 	%rd134, [%r12];
	setp.ge.s64 	%p132, %rd34, %rd134;
	@%p132 bra 	$L__BB2_101;
	st.shared.u32 	[%r12], %rd34;
$L__BB2_101:
	bar.sync 	0;
	not.pred 	%p133, %p1;
	@%p133 bra 	$L__BB2_103;
	ld.shared.u32 	%r130, [%r12];
	st.global.u32 	[%rd2], %r130;
$L__BB2_103:
	ret;

}
	// .globl	_Z14fase3_restantePiii
.visible .entry _Z14fase3_restantePiii(
	.param .u64 .ptr .align 1 _Z14fase3_restantePiii_param_0,
	.param .u32 _Z14fase3_restantePiii_param_1,
	.param .u32 _Z14fase3_restantePiii_param_2
)
{
	.reg .pred 	%p<137>;
	.reg .b32 	%r<147>;
	.reg .b64 	%rd<137>;
	// demoted variable
	.shared .align 4 .b8 _ZZ14fase3_restantePiiiE3col[4096];
	// demoted variable
	.shared .align 4 .b8 _ZZ14fase3_restantePiiiE3row[4096];
	// demoted variable
	.shared .align 4 .b8 _ZZ14fase3_restantePiiiE1c[4096];
	ld.param.u64 	%rd35, [_Z14fase3_restantePiii_param_0];
	ld.param.u32 	%r83, [_Z14fase3_restantePiii_param_1];
	ld.param.u32 	%r84, [_Z14fase3_restantePiii_param_2];
	cvta.to.global.u64 	%rd1, %rd35;
	mov.u32 	%r1, %ctaid.y;
	mov.u32 	%r2, %ctaid.x;
	setp.eq.s32 	%p2, %r1, %r84;
	setp.eq.s32 	%p3, %r2, %r84;
	or.pred  	%p4, %p2, %p3;
	@%p4 bra 	$L__BB3_105;
	mov.u32 	%r3, %tid.x;
	mov.u32 	%r4, %tid.y;
	shl.b32 	%r86, %r1, 5;
	add.s32 	%r5, %r86, %r4;
	shl.b32 	%r87, %r2, 5;
	add.s32 	%r88, %r87, %r3;
	max.s32 	%r89, %r5, %r88;
	setp.lt.s32 	%p1, %r89, %r83;
	setp.ge.s32 	%p5, %r89, %r83;
	mul.lo.s32 	%r7, %r83, %r5;
	add.s32 	%r90, %r7, %r88;
	mul.wide.u32 	%rd36, %r90, 4;
	add.s64 	%rd2, %rd1, %rd36;
	mov.b32 	%r144, 2147483647;
	@%p5 bra 	$L__BB3_3;
	ld.global.u32 	%r144, [%rd2];
$L__BB3_3:
	shl.b32 	%r92, %r4, 7;
	mov.u32 	%r93, _ZZ14fase3_restantePiiiE1c;
	add.s32 	%r94, %r93, %r92;
	shl.b32 	%r95, %r3, 2;
	add.s32 	%r10, %r94, %r95;
	st.shared.u32 	[%r10], %r144;
	shl.b32 	%r96, %r84, 5;
	add.s32 	%r97, %r96, %r3;
	add.s32 	%r12, %r96, %r4;
	max.s32 	%r98, %r5, %r97;
	setp.ge.s32 	%p6, %r98, %r83;
	mov.b32 	%r145, 2147483647;
	@%p6 bra 	$L__BB3_5;
	add.s32 	%r99, %r97, %r7;
	mul.wide.s32 	%rd37, %r99, 4;
	add.s64 	%rd38, %rd1, %rd37;
	ld.global.u32 	%r145, [%rd38];
$L__BB3_5:
	mov.u32 	%r102, _ZZ14fase3_restantePiiiE3col;
	add.s32 	%r15, %r102, %r92;
	add.s32 	%r104, %r15, %r95;
	st.shared.u32 	[%r104], %r145;
	max.s32 	%r105, %r12, %r88;
	setp.ge.s32 	%p7, %r105, %r83;
	mov.b32 	%r146, 2147483647;
	@%p7 bra 	$L__BB3_7;
	mad.lo.s32 	%r106, %r12, %r83, %r88;
	mul.wide.s32 	%rd39, %r106, 4;
	add.s64 	%rd40, %rd1, %rd39;
	ld.global.u32 	%r146, [%rd40];
$L__BB3_7:
	mov.u32 	%r108, _ZZ14fase3_restantePiiiE3row;
	add.s32 	%r18, %r108, %r95;
	add.s32 	%r110, %r18, %r92;
	st.shared.u32 	[%r110], %r146;
	bar.sync 	0;
	bar.sync 	0;
	ld.shared.u32 	%r19, [%r15];
	ld.shared.u32 	%r111, [%r18];
	setp.eq.s32 	%p8, %r19, 2147483647;
	setp.eq.s32 	%p9, %r111, 2147483647;
	or.pred  	%p10, %p8, %p9;
	@%p10 bra 	$L__BB3_10;
	cvt.s64.s32 	%rd41, %r111;
	cvt.s64.s32 	%rd42, %r19;
	add.s64 	%rd3, %rd41, %rd42;
	ld.shared.s32 	%rd43, [%r10];
	setp.ge.s64 	%p11, %rd3, %rd43;
	@%p11 bra 	$L__BB3_10;
	st.shared.u32 	[%r10], %rd3;
$L__BB3_10:
	bar.sync 	0;
	ld.shared.u32 	%r21, [%r15+4];
	ld.shared.u32 	%r112, [%r18+128];
	setp.eq.s32 	%p12, %r21, 2147483647;
	setp.eq.s32 	%p13, %r112, 2147483647;
	or.pred  	%p14, %p12, %p13;
	@%p14 bra 	$L__BB3_13;
	cvt.s64.s32 	%rd44, %r112;
	cvt.s64.s32 	%rd45, %r21;
	add.s64 	%rd4, %rd44, %rd45;
	ld.shared.s32 	%rd46, [%r10];
	setp.ge.s64 	%p15, %rd4, %rd46;
	@%p15 bra 	$L__BB3_13;
	st.shared.u32 	[%r10], %rd4;
$L__BB3_13:
	bar.sync 	0;
	ld.shared.u32 	%r23, [%r15+8];
	ld.shared.u32 	%r113, [%r18+256];
	setp.eq.s32 	%p16, %r23, 2147483647;
	setp.eq.s32 	%p17, %r113, 2147483647;
	or.pred  	%p18, %p16, %p17;
	@%p18 bra 	$L__BB3_16;
	cvt.s64.s32 	%rd47, %r113;
	cvt.s64.s32 	%rd48, %r23;
	add.s64 	%rd5, %rd47, %rd48;
	ld.shared.s32 	%rd49, [%r10];
	setp.ge.s64 	%p19, %rd5, %rd49;
	@%p19 bra 	$L__BB3_16;
	st.shared.u32 	[%r10], %rd5;
$L__BB3_16:
	bar.sync 	0;
	ld.shared.u32 	%r25, [%r15+12];
	ld.shared.u32 	%r114, [%r18+384];
	setp.eq.s32 	%p20, %r25, 2147483647;
	setp.eq.s32 	%p21, %r114, 2147483647;
	or.pred  	%p22, %p20, %p21;
	@%p22 bra 	$L__BB3_19;
	cvt.s64.s32 	%rd50, %r114;
	cvt.s64.s32 	%rd51, %r25;
	add.s64 	%rd6, %rd50, %rd51;
	ld.shared.s32 	%rd52, [%r10];
	setp.ge.s64 	%p23, %rd6, %rd52;
	@%p23 bra 	$L__BB3_19;
	st.shared.u32 	[%r10], %rd6;
$L__BB3_19:
	bar.sync 	0;
	ld.shared.u32 	%r27, [%r15+16];
	ld.shared.u32 	%r115, [%r18+512];
	setp.eq.s32 	%p24, %r27, 2147483647;
	setp.eq.s32 	%p25, %r115, 2147483647;
	or.pred  	%p26, %p24, %p25;
	@%p26 bra 	$L__BB3_22;
	cvt.s64.s32 	%rd53, %r115;
	cvt.s64.s32 	%rd54, %r27;
	add.s64 	%rd7, %rd53, %rd54;
	ld.shared.s32 	%rd55, [%r10];
	setp.ge.s64 	%p27, %rd7, %rd55;
	@%p27 bra 	$L__BB3_22;
	st.shared.u32 	[%r10], %rd7;
$L__BB3_22:
	bar.sync 	0;
	ld.shared.u32 	%r29, [%r15+20];
	ld.shared.u32 	%r116, [%r18+640];
	setp.eq.s32 	%p28, %r29, 2147483647;
	setp.eq.s32 	%p29, %r116, 2147483647;
	or.pred  	%p30, %p28, %p29;
	@%p30 bra 	$L__BB3_25;
	cvt.s64.s32 	%rd56, %r116;
	cvt.s64.s32 	%rd57, %r29;
	add.s64 	%rd8, %rd56, %rd57;
	ld.shared.s32 	%rd58, [%r10];
	setp.ge.s64 	%p31, %rd8, %rd58;
	@%p31 bra 	$L__BB3_25;
	st.shared.u32 	[%r10], %rd8;
$L__BB3_25:
	bar.sync 	0;
	ld.shared.u32 	%r31, [%r15+24];
	ld.shared.u32 	%r117, [%r18+768];
	setp.eq.s32 	%p32, %r31, 2147483647;
	setp.eq.s32 	%p33, %r117, 2147483647;
	or.pred  	%p34, %p32, %p33;
	@%p34 bra 	$L__BB3_28;
	cvt.s64.s32 	%rd59, %r117;
	cvt.s64.s32 	%rd60, %r31;
	add.s64 	%rd9, %rd59, %rd60;
	ld.shared.s32 	%rd61, [%r10];
	setp.ge.s64 	%p35, %rd9, %rd61;
	@%p35 bra 	$L__BB3_28;
	st.shared.u32 	[%r10], %rd9;
$L__BB3_28:
	bar.sync 	0;
	ld.shared.u32 	%r33, [%r15+28];
	ld.shared.u32 	%r118, [%r18+896];
	setp.eq.s32 	%p36, %r33, 2147483647;
	setp.eq.s32 	%p37, %r118, 2147483647;
	or.pred  	%p38, %p36, %p37;
	@%p38 bra 	$L__BB3_31;
	cvt.s64.s32 	%rd62, %r118;
	cvt.s64.s32 	%rd63, %r33;
	add.s64 	%rd10, %rd62, %rd63;
	ld.shared.s32 	%rd64, [%r10];
	setp.ge.s64 	%p39, %rd10, %rd64;
	@%p39 bra 	$L__BB3_31;
	st.shared.u32 	[%r10], %rd10;
$L__BB3_31:
	bar.sync 	0;
	ld.shared.u32 	%r35, [%r15+32];
	ld.shared.u32 	%r119, [%r18+1024];
	setp.eq.s32 	%p40, %r35, 2147483647;
	setp.eq.s32 	%p41, %r119, 2147483647;
	or.pred  	%p42, %p40, %p41;
	@%p42 bra 	$L__BB3_34;
	cvt.s64.s32 	%rd65, %r119;
	cvt.s64.s32 	%rd66, %r35;
	add.s64 	%rd11, %rd65, %rd66;
	ld.shared.s32 	%rd67, [%r10];
	setp.ge.s64 	%p43, %rd11, %rd67;
	@%p43 bra 	$L__BB3_34;
	st.shared.u32 	[%r10], %rd11;
$L__BB3_34:
	bar.sync 	0;
	ld.shared.u32 	%r37, [%r15+36];
	ld.shared.u32 	%r120, [%r18+1152];
	setp.eq.s32 	%p44, %r37, 2147483647;
	setp.eq.s32 	%p45, %r120, 2147483647;
	or.pred  	%p46, %p44, %p45;
	@%p46 bra 	$L__BB3_37;
	cvt.s64.s32 	%rd68, %r120;
	cvt.s64.s32 	%rd69, %r37;
	add.s64 	%rd12, %rd68, %rd69;
	ld.shared.s32 	%rd70, [%r10];
	setp.ge.s64 	%p47, %rd12, %rd70;
	@%p47 bra 	$L__BB3_37;
	st.shared.u32 	[%r10], %rd12;
$L__BB3_37:
	bar.sync 	0;
	ld.shared.u32 	%r39, [%r15+40];
	ld.shared.u32 	%r121, [%r18+1280];
	setp.eq.s32 	%p48, %r39, 2147483647;
	setp.eq.s32 	%p49, %r121, 2147483647;
	or.pred  	%p50, %p48, %p49;
	@%p50 bra 	$L__BB3_40;
	cvt.s64.s32 	%rd71, %r121;
	cvt.s64.s32 	%rd72, %r39;
	add.s64 	%rd13, %rd71, %rd72;
	ld.shared.s32 	%rd73, [%r10];
	setp.ge.s64 	%p51, %rd13, %rd73;
	@%p51 bra 	$L__BB3_40;
	st.shared.u32 	[%r10], %rd13;
$L__BB3_40:
	bar.sync 	0;
	ld.shared.u32 	%r41, [%r15+44];
	ld.shared.u32 	%r122, [%r18+1408];
	setp.eq.s32 	%p52, %r41, 2147483647;
	setp.eq.s32 	%p53, %r122, 2147483647;
	or.pred  	%p54, %p52, %p53;
	@%p54 bra 	$L__BB3_43;
	cvt.s64.s32 	%rd74, %r122;
	cvt.s64.s32 	%rd75, %r41;
	add.s64 	%rd14, %rd74, %rd75;
	ld.shared.s32 	%rd76, [%r10];
	setp.ge.s64 	%p55, %rd14, %rd76;
	@%p55 bra 	$L__BB3_43;
	st.shared.u32 	[%r10], %rd14;
$L__BB3_43:
	bar.sync 	0;
	ld.shared.u32 	%r43, [%r15+48];
	ld.shared.u32 	%r123, [%r18+1536];
	setp.eq.s32 	%p56, %r43, 2147483647;
	setp.eq.s32 	%p57, %r123, 2147483647;
	or.pred  	%p58, %p56, %p57;
	@%p58 bra 	$L__BB3_46;
	cvt.s64.s32 	%rd77, %r123;
	cvt.s64.s32 	%rd78, %r43;
	add.s64 	%rd15, %rd77, %rd78;
	ld.shared.s32 	%rd79, [%r10];
	setp.ge.s64 	%p59, %rd15, %rd79;
	@%p59 bra 	$L__BB3_46;
	st.shared.u32 	[%r10], %rd15;
$L__BB3_46:
	bar.sync 	0;
	ld.shared.u32 	%r45, [%r15+52];
	ld.shared.u32 	%r124, [%r18+1664];
	setp.eq.s32 	%p60, %r45, 2147483647;
	setp.eq.s32 	%p61, %r124, 2147483647;
	or.pred  	%p62, %p60, %p61;
	@%p62 bra 	$L__BB3_49;
	cvt.s64.s32 	%rd80, %r124;
	cvt.s64.s32 	%rd81, %r45;
	add.s64 	%rd16, %rd80, %rd81;
	ld.shared.s32 	%rd82, [%r10];
	setp.ge.s64 	%p63, %rd16, %rd82;
	@%p63 bra 	$L__BB3_49;
	st.shared.u32 	[%r10], %rd16;
$L__BB3_49:
	bar.sync 	0;
	ld.shared.u32 	%r47, [%r15+56];
	ld.shared.u32 	%r125, [%r18+1792];
	setp.eq.s32 	%p64, %r47, 2147483647;
	setp.eq.s32 	%p65, %r125, 2147483647;
	or.pred  	%p66, %p64, %p65;
	@%p66 bra 	$L__BB3_52;
	cvt.s64.s32 	%rd83, %r125;
	cvt.s64.s32 	%rd84, %r47;
	add.s64 	%rd17, %rd83, %rd84;
	ld.shared.s32 	%rd85, [%r10];
	setp.ge.s64 	%p67, %rd17, %rd85;
	@%p67 bra 	$L__BB3_52;
	st.shared.u32 	[%r10], %rd17;
$L__BB3_52:
	bar.sync 	0;
	ld.shared.u32 	%r49, [%r15+60];
	ld.shared.u32 	%r126, [%r18+1920];
	setp.eq.s32 	%p68, %r49, 2147483647;
	setp.eq.s32 	%p69, %r126, 2147483647;
	or.pred  	%p70, %p68, %p69;
	@%p70 bra 	$L__BB3_55;
	cvt.s64.s32 	%rd86, %r126;
	cvt.s64.s32 	%rd87, %r49;
	add.s64 	%rd18, %rd86, %rd87;
	ld.shared.s32 	%rd88, [%r10];
	setp.ge.s64 	%p71, %rd18, %rd88;
	@%p71 bra 	$L__BB3_55;
	st.shared.u32 	[%r10], %rd18;
$L__BB3_55:
	bar.sync 	0;
	ld.shared.u32 	%r51, [%r15+64];
	ld.shared.u32 	%r127, [%r18+2048];
	setp.eq.s32 	%p72, %r51, 2147483647;
	setp.eq.s32 	%p73, %r127, 2147483647;
	or.pred  	%p74, %p72, %p73;
	@%p74 bra 	$L__BB3_58;
	cvt.s64.s32 	%rd89, %r127;
	cvt.s64.s32 	%rd90, %r51;
	add.s64 	%rd19, %rd89, %rd90;
	ld.shared.s32 	%rd91, [%r10];
	setp.ge.s64 	%p75, %rd19, %rd91;
	@%p75 bra 	$L__BB3_58;
	st.shared.u32 	[%r10], %rd19;
$L__BB3_58:
	bar.sync 	0;
	ld.shared.u32 	%r53, [%r15+68];
	ld.shared.u32 	%r128, [%r18+2176];
	setp.eq.s32 	%p76, %r53, 2147483647;
	setp.eq.s32 	%p77, %r128, 2147483647;
	or.pred  	%p78, %p76, %p77;
	@%p78 bra 	$L__BB3_61;
	cvt.s64.s32 	%rd92, %r128;
	cvt.s64.s32 	%rd93, %r53;
	add.s64 	%rd20, %rd92, %rd93;
	ld.shared.s32 	%rd94, [%r10];
	setp.ge.s64 	%p79, %rd20, %rd94;
	@%p79 bra 	$L__BB3_61;
	st.shared.u32 	[%r10], %rd20;
$L__BB3_61:
	bar.sync 	0;
	ld.shared.u32 	%r55, [%r15+72];
	ld.shared.u32 	%r129, [%r18+2304];
	setp.eq.s32 	%p80, %r55, 2147483647;
	setp.eq.s32 	%p81, %r129, 2147483647;
	or.pred  	%p82, %p80, %p81;
	@%p82 bra 	$L__BB3_64;
	cvt.s64.s32 	%rd95, %r129;
	cvt.s64.s32 	%rd96, %r55;
	add.s64 	%rd21, %rd95, %rd96;
	ld.shared.s32 	%rd97, [%r10];
	setp.ge.s64 	%p83, %rd21, %rd97;
	@%p83 bra 	$L__BB3_64;
	st.shared.u32 	[%r10], %rd21;
$L__BB3_64:
	bar.sync 	0;
	ld.shared.u32 	%r57, [%r15+76];
	ld.shared.u32 	%r130, [%r18+2432];
	setp.eq.s32 	%p84, %r57, 2147483647;
	setp.eq.s32 	%p85, %r130, 2147483647;
	or.pred  	%p86, %p84, %p85;
	@%p86 bra 	$L__BB3_67;
	cvt.s64.s32 	%rd98, %r130;
	cvt.s64.s32 	%rd99, %r57;
	add.s64 	%rd22, %rd98, %rd99;
	ld.shared.s32 	%rd100, [%r10];
	setp.ge.s64 	%p87, %rd22, %rd100;
	@%p87 bra 	$L__BB3_67;
	st.shared.u32 	[%r10], %rd22;
$L__BB3_67:
	bar.sync 	0;
	ld.shared.u32 	%r59, [%r15+80];
	ld.shared.u32 	%r131, [%r18+2560];
	setp.eq.s32 	%p88, %r59, 2147483647;
	setp.eq.s32 	%p89, %r131, 2147483647;
	or.pred  	%p90, %p88, %p89;
	@%p90 bra 	$L__BB3_70;
	cvt.s64.s32 	%rd101, %r131;
	cvt.s64.s32 	%rd102, %r59;
	add.s64 	%rd23, %rd101, %rd102;
	ld.shared.s32 	%rd103, [%r10];
	setp.ge.s64 	%p91, %rd23, %rd103;
	@%p91 bra 	$L__BB3_70;
	st.shared.u32 	[%r10], %rd23;
$L__BB3_70:
	bar.sync 	0;
	ld.shared.u32 	%r61, [%r15+84];
	ld.shared.u32 	%r132, [%r18+2688];
	setp.eq.s32 	%p92, %r61, 2147483647;
	setp.eq.s32 	%p93, %r132, 2147483647;
	or.pred  	%p94, %p92, %p93;
	@%p94 bra 	$L__BB3_73;
	cvt.s64.s32 	%rd104, %r132;
	cvt.s64.s32 	%rd105, %r61;
	add.s64 	%rd24, %rd104, %rd105;
	ld.shared.s32 	%rd106, [%r10];
	setp.ge.s64 	%p95, %rd24, %rd106;
	@%p95 bra 	$L__BB3_73;
	st.shared.u32 	[%r10], %rd24;
$L__BB3_73:
	bar.sync 	0;
	ld.shared.u32 	%r63, [%r15+88];
	ld.shared.u32 	%r133, [%r18+2816];
	setp.eq.s32 	%p96, %r63, 2147483647;
	setp.eq.s32 	%p97, %r133, 2147483647;
	or.pred  	%p98, %p96, %p97;
	@%p98 bra 	$L__BB3_76;
	cvt.s64.s32 	%rd107, %r133;
	cvt.s64.s32 	%rd108, %r63;
	add.s64 	%rd25, %rd107, %rd108;
	ld.shared.s32 	%rd109, [%r10];
	setp.ge.s64 	%p99, %rd25, %rd109;
	@%p99 bra 	$L__BB3_76;
	st.shared.u32 	[%r10], %rd25;
$L__BB3_76:
	bar.sync 	0;
	ld.shared.u32 	%r65, [%r15+92];
	ld.shared.u32 	%r134, [%r18+2944];
	setp.eq.s32 	%p100, %r65, 2147483647;
	setp.eq.s32 	%p101, %r134, 2147483647;
	or.pred  	%p102, %p100, %p101;
	@%p102 bra 	$L__BB3_79;
	cvt.s64.s32 	%rd110, %r134;
	cvt.s64.s32 	%rd111, %r65;
	add.s64 	%rd26, %rd110, %rd111;
	ld.shared.s32 	%rd112, [%r10];
	setp.ge.s64 	%p103, %rd26, %rd112;
	@%p103 bra 	$L__BB3_79;
	st.shared.u32 	[%r10], %rd26;
$L__BB3_79:
	bar.sync 	0;
	ld.shared.u32 	%r67, [%r15+96];
	ld.shared.u32 	%r135, [%r18+3072];
	setp.eq.s32 	%p104, %r67, 2147483647;
	setp.eq.s32 	%p105, %r135, 2147483647;
	or.pred  	%p106, %p104, %p105;
	@%p106 bra 	$L__BB3_82;
	cvt.s64.s32 	%rd113, %r135;
	cvt.s64.s32 	%rd114, %r67;
	add.s64 	%rd27, %rd113, %rd114;
	ld.shared.s32 	%rd115, [%r10];
	setp.ge.s64 	%p107, %rd27, %rd115;
	@%p107 bra 	$L__BB3_82;
	st.shared.u32 	[%r10], %rd27;
$L__BB3_82:
	bar.sync 	0;
	ld.shared.u32 	%r69, [%r15+100];
	ld.shared.u32 	%r136, [%r18+3200];
	setp.eq.s32 	%p108, %r69, 2147483647;
	setp.eq.s32 	%p109, %r136, 2147483647;
	or.pred  	%p110, %p108, %p109;
	@%p110 bra 	$L__BB3_85;
	cvt.s64.s32 	%rd116, %r136;
	cvt.s64.s32 	%rd117, %r69;
	add.s64 	%rd28, %rd116, %rd117;
	ld.shared.s32 	%rd118, [%r10];
	setp.ge.s64 	%p111, %rd28, %rd118;
	@%p111 bra 	$L__BB3_85;
	st.shared.u32 	[%r10], %rd28;
$L__BB3_85:
	bar.sync 	0;
	ld.shared.u32 	%r71, [%r15+104];
	ld.shared.u32 	%r137, [%r18+3328];
	setp.eq.s32 	%p112, %r71, 2147483647;
	setp.eq.s32 	%p113, %r137, 2147483647;
	or.pred  	%p114, %p112, %p113;
	@%p114 bra 	$L__BB3_88;
	cvt.s64.s32 	%rd119, %r137;
	cvt.s64.s32 	%rd120, %r71;
	add.s64 	%rd29, %rd119, %rd120;
	ld.shared.s32 	%rd121, [%r10];
	setp.ge.s64 	%p115, %rd29, %rd121;
	@%p115 bra 	$L__BB3_88;
	st.shared.u32 	[%r10], %rd29;
$L__BB3_88:
	bar.sync 	0;
	ld.shared.u32 	%r73, [%r15+108];
	ld.shared.u32 	%r138, [%r18+3456];
	setp.eq.s32 	%p116, %r73, 2147483647;
	setp.eq.s32 	%p117, %r138, 2147483647;
	or.pred  	%p118, %p116, %p117;
	@%p118 bra 	$L__BB3_91;
	cvt.s64.s32 	%rd122, %r138;
	cvt.s64.s32 	%rd123, %r73;
	add.s64 	%rd30, %rd122, %rd123;
	ld.shared.s32 	%rd124, [%r10];
	setp.ge.s64 	%p119, %rd30, %rd124;
	@%p119 bra 	$L__BB3_91;
	st.shared.u32 	[%r10], %rd30;
$L__BB3_91:
	bar.sync 	0;
	ld.shared.u32 	%r75, [%r15+112];
	ld.shared.u32 	%r139, [%r18+3584];
	setp.eq.s32 	%p120, %r75, 2147483647;
	setp.eq.s32 	%p121, %r139, 2147483647;
	or.pred  	%p122, %p120, %p121;
	@%p122 bra 	$L__BB3_94;
	cvt.s64.s32 	%rd125, %r139;
	cvt.s64.s32 	%rd126, %r75;
	add.s64 	%rd31, %rd125, %rd126;
	ld.shared.s32 	%rd127, [%r10];
	setp.ge.s64 	%p123, %rd31, %rd127;
	@%p123 bra 	$L__BB3_94;
	st.shared.u32 	[%r10], %rd31;
$L__BB3_94:
	bar.sync 	0;
	ld.shared.u32 	%r77, [%r15+116];
	ld.shared.u32 	%r140, [%r18+3712];
	setp.eq.s32 	%p124, %r77, 2147483647;
	setp.eq.s32 	%p125, %r140, 2147483647;
	or.pred  	%p126, %p124, %p125;
	@%p126 bra 	$L__BB3_97;
	cvt.s64.s32 	%rd128, %r140;
	cvt.s64.s32 	%rd129, %r77;
	add.s64 	%rd32, %rd128, %rd129;
	ld.shared.s32 	%rd130, [%r10];
	setp.ge.s64 	%p127, %rd32, %rd130;
	@%p127 bra 	$L__BB3_97;
	st.shared.u32 	[%r10], %rd32;
$L__BB3_97:
	bar.sync 	0;
	ld.shared.u32 	%r79, [%r15+120];
	ld.shared.u32 	%r141, [%r18+3840];
	setp.eq.s32 	%p128, %r79, 2147483647;
	setp.eq.s32 	%p129, %r141, 2147483647;
	or.pred  	%p130, %p128, %p129;
	@%p130 bra 	$L__BB3_100;
	cvt.s64.s32 	%rd131, %r141;
	cvt.s64.s32 	%rd132, %r79;
	add.s64 	%rd33, %rd131, %rd132;
	ld.shared.s32 	%rd133, [%r10];
	setp.ge.s64 	%p131, %rd33, %rd133;
	@%p131 bra 	$L__BB3_100;
	st.shared.u32 	[%r10], %rd33;
$L__BB3_100:
	bar.sync 	0;
	ld.shared.u32 	%r81, [%r15+124];
	ld.shared.u32 	%r142, [%r18+3968];
	setp.eq.s32 	%p132, %r81, 2147483647;
	setp.eq.s32 	%p133, %r142, 2147483647;
	or.pred  	%p134, %p132, %p133;
	@%p134 bra 	$L__BB3_103;
	cvt.s64.s32 	%rd134, %r142;
	cvt.s64.s32 	%rd135, %r81;
	add.s64 	%rd34, %rd134, %rd135;
	ld.shared.s32 	%rd136, [%r10];
	setp.ge.s64 	%p135, %rd34, %rd136;
	@%p135 bra 	$L__BB3_103;
	st.shared.u32 	[%r10], %rd34;
$L__BB3_103:
	bar.sync 	0;
	not.pred 	%p136, %p1;
	@%p136 bra 	$L__BB3_105;
	ld.shared.u32 	%r143, [%r10];
	st.global.u32 	[%rd2], %r143;
$L__BB3_105:
	ret;

}


// ===== COMPILED SASS (sm_100) =====

	.target	sm_100

	.elftype	@"ET_EXEC"


//--------------------- .note.nv.tkinfo           --------------------------
	.section	.note.nv.tkinfo,"",@"SHT_NOTE"
	.sectionflags	@"SHF_NOTE_NV_TKINFO"
	.tkinfo
        /*0018*/ 	.word	0x00000002
        /*0030*/ 	.string	""
        /*0030*/ 	.string	"ptxas"
        /*0030*/ 	.string	"Cuda compilation tools, release 13.0, V13.0.88"
        /*0030*/ 	.string	"Build cuda_13.0.r13.0/compiler.36424714_0"
        /*0030*/ 	.string	"-arch sm_100 -m 64 "



//--------------------- .note.nv.cuinfo           --------------------------
	.section	.note.nv.cuinfo,"",@"SHT_NOTE"
	.sectionflags	@"SHF_NOTE_NV_CUINFO"
        /*0018*/ 	.short	0x0002
        /*001a*/ 	.short	0x0064
        /*001c*/ 	.short	0x0082
	.zero		2


//--------------------- .nv.info                  --------------------------
	.section	.nv.info,"",@"SHT_CUDA_INFO"
	.align	4


	//----- nvinfo : EIATTR_REGCOUNT
	.align		4
        /*0000*/ 	.byte	0x04, 0x2f
        /*0002*/ 	.short	(.L_1 - .L_0)
	.align		4
.L_0:
        /*0004*/ 	.word	index@(_Z19fase1_blocoDiagonalPiii)
        /*0008*/ 	.word	0x0000000f


	//----- nvinfo : EIATTR_FRAME_SIZE
	.align		4
.L_1:
        /*000c*/ 	.byte	0x04, 0x11
        /*000e*/ 	.short	(.L_3 - .L_2)
	.align		4
.L_2:
        /*0010*/ 	.word	index@(_Z19fase1_blocoDiagonalPiii)
        /*0014*/ 	.word	0x00000000


	//----- nvinfo : EIATTR_REGCOUNT
	.align		4
.L_3:
        /*0018*/ 	.byte	0x04, 0x2f
        /*001a*/ 	.short	(.L_5 - .L_4)
	.align		4
.L_4:
        /*001c*/ 	.word	index@(_Z12fase2_linhaKPiii)
        /*0020*/ 	.word	0x00000010


	//----- nvinfo : EIATTR_FRAME_SIZE
	.align		4
.L_5:
        /*0024*/ 	.byte	0x04, 0x11
        /*0026*/ 	.short	(.L_7 - .L_6)
	.align		4
.L_6:
        /*0028*/ 	.word	index@(_Z12fase2_linhaKPiii)
        /*002c*/ 	.word	0x00000000


	//----- nvinfo : EIATTR_REGCOUNT
	.align		4
.L_7:
        /*0030*/ 	.byte	0x04, 0x2f
        /*0032*/ 	.short	(.L_9 - .L_8)
	.align		4
.L_8:
        /*0034*/ 	.word	index@(_Z13fase2_colunaKPiii)
        /*0038*/ 	.word	0x00000010


	//----- nvinfo : EIATTR_FRAME_SIZE
	.align		4
.L_9:
        /*003c*/ 	.byte	0x04, 0x11
        /*003e*/ 	.short	(.L_11 - .L_10)
	.align		4
.L_10:
        /*0040*/ 	.word	index@(_Z13fase2_colunaKPiii)
        /*0044*/ 	.word	0x00000000


	//----- nvinfo : EIATTR_REGCOUNT
	.align		4
.L_11:
        /*0048*/ 	.byte	0x04, 0x2f
        /*004a*/ 	.short	(.L_13 - .L_12)
	.align		4
.L_12:
        /*004c*/ 	.word	index@(_Z14fase3_restantePiii)
        /*0050*/ 	.word	0x00000013


	//----- nvinfo : EIATTR_FRAME_SIZE
	.align		4
.L_13:
        /*0054*/ 	.byte	0x04, 0x11
        /*0056*/ 	.short	(.L_15 - .L_14)
	.align		4
.L_14:
        /*0058*/ 	.word	index@(_Z14fase3_restantePiii)
        /*005c*/ 	.word	0x00000000


	//----- nvinfo : EIATTR_MIN_STACK_SIZE
	.align		4
.L_15:
        /*0060*/ 	.byte	0x04, 0x12
        /*0062*/ 	.short	(.L_17 - .L_16)
	.align		4
.L_16:
        /*0064*/ 	.word	index@(_Z14fase3_restantePiii)
        /*0068*/ 	.word	0x00000000


	//----- nvinfo : EIATTR_MIN_STACK_SIZE
	.align		4
.L_17:
        /*006c*/ 	.byte	0x04, 0x12
        /*006e*/ 	.short	(.L_19 - .L_18)
	.align		4
.L_18:
        /*0070*/ 	.word	index@(_Z13fase2_colunaKPiii)
        /*0074*/ 	.word	0x00000000


	//----- nvinfo : EIATTR_MIN_STACK_SIZE
	.align		4
.L_19:
        /*0078*/ 	.byte	0x04, 0x12
        /*007a*/ 	.short	(.L_21 - .L_20)
	.align		4
.L_20:
        /*007c*/ 	.word	index@(_Z12fase2_linhaKPiii)
        /*0080*/ 	.word	0x00000000


	//----- nvinfo : EIATTR_MIN_STACK_SIZE
	.align		4
.L_21:
        /*0084*/ 	.byte	0x04, 0x12
        /*0086*/ 	.short	(.L_23 - .L_22)
	.align		4
.L_22:
        /*0088*/ 	.word	index@(_Z19fase1_blocoDiagonalPiii)
        /*008c*/ 	.word	0x00000000
.L_23:


//--------------------- .nv.compat                --------------------------
	.section	.nv.compat,"",@"SHT_CUDA_COMPAT_INFO"
	.align	4
        /*0000*/ 	.byte	0x02, 0x09, 0x00, 0x00, 0x02, 0x02, 0x01, 0x00, 0x02, 0x05, 0x05, 0x00, 0x03, 0x07, 0x01, 0x01
        /*0010*/ 	.byte	0x02, 0x03, 0x00, 0x00, 0x02, 0x06, 0x01, 0x00, 0x04, 0x0b, 0x08, 0x00, 0x09, 0x00, 0x00, 0x00
        /*0020*/ 	.byte	0x00, 0x00, 0x00, 0x00


//--------------------- .nv.info._Z14fase3_restantePiii --------------------------
	.section	.nv.info._Z14fase3_restantePiii,"",@"SHT_CUDA_INFO"
	.sectionflags	@""
	.align	4


	//----- nvinfo : EIATTR_CUDA_API_VERSION
	.align		4
        /*0000*/ 	.byte	0x04, 0x37
        /*0002*/ 	.short	(.L_25 - .L_24)
.L_24:
        /*0004*/ 	.word	0x00000082


	//----- nvinfo : EIATTR_KPARAM_INFO
	.align		4
.L_25:
        /*0008*/ 	.byte	0x04, 0x17
        /*000a*/ 	.short	(.L_27 - .L_26)
.L_26:
        /*000c*/ 	.word	0x00000000
        /*0010*/ 	.short	0x0002
        /*0012*/ 	.short	0x000c
        /*0014*/ 	.byte	0x00, 0xf0, 0x11, 0x00


	//----- nvinfo : EIATTR_KPARAM_INFO
	.align		4
.L_27:
        /*0018*/ 	.byte	0x04, 0x17
        /*001a*/ 	.short	(.L_29 - .L_28)
.L_28:
        /*001c*/ 	.word	0x00000000
        /*0020*/ 	.short	0x0001
        /*0022*/ 	.short	0x0008
        /*0024*/ 	.byte	0x00, 0xf0, 0x11, 0x00


	//----- nvinfo : EIATTR_KPARAM_INFO
	.align		4
.L_29:
        /*0028*/ 	.byte	0x04, 0x17
        /*002a*/ 	.short	(.L_31 - .L_30)
.L_30:
        /*002c*/ 	.word	0x00000000
        /*0030*/ 	.short	0x0000
        /*0032*/ 	.short	0x0000
        /*0034*/ 	.byte	0x00, 0xf5, 0x21, 0x00


	//----- nvinfo : EIATTR_SPARSE_MMA_MASK
	.align		4
.L_31:
        /*0038*/ 	.byte	0x03, 0x50
        /*003a*/ 	.short	0x0000


	//----- nvinfo : EIATTR_MAXREG_COUNT
	.align		4
        /*003c*/ 	.byte	0x03, 0x1b
        /*003e*/ 	.short	0x00ff


	//----- nvinfo : EIATTR_NUM_BARRIERS
	.align		4
        /*0040*/ 	.byte	0x02, 0x4c
        /*0042*/ 	.byte	0x01
	.zero		1


	//----- nvinfo : EIATTR_MERCURY_ISA_VERSION
	.align		4
        /*0044*/ 	.byte	0x03, 0x5f
        /*0046*/ 	.short	0x0101


	//----- nvinfo : EIATTR_VRC_CTA_INIT_COUNT
	.align		4
        /*0048*/ 	.byte	0x02, 0x4a
	.zero		1
	.zero		1


	//----- nvinfo : EIATTR_EXIT_INSTR_OFFSETS
	.align		4
        /*004c*/ 	.byte	0x04, 0x1c
        /*004e*/ 	.short	(.L_33 - .L_32)


	//   ....[0]....
.L_32:
        /*0050*/ 	.word	0x00000060


	//   ....[1]....
        /*0054*/ 	.word	0x00002350


	//   ....[2]....
        /*0058*/ 	.word	0x00002380


	//----- nvinfo : EIATTR_CRS_STACK_SIZE
	.align		4
.L_33:
        /*005c*/ 	.byte	0x04, 0x1e
        /*005e*/ 	.short	(.L_35 - .L_34)
.L_34:
        /*0060*/ 	.word	0x00000000


	//----- nvinfo : EIATTR_CBANK_PARAM_SIZE
	.align		4
.L_35:
        /*0064*/ 	.byte	0x03, 0x19
        /*0066*/ 	.short	0x0010


	//----- nvinfo : EIATTR_PARAM_CBANK
	.align		4
        /*0068*/ 	.byte	0x04, 0x0a
        /*006a*/ 	.short	(.L_37 - .L_36)
	.align		4
.L_36:
        /*006c*/ 	.word	index@(.nv.constant0._Z14fase3_restantePiii)
        /*0070*/ 	.short	0x0380
        /*0072*/ 	.short	0x0010


	//----- nvinfo : EIATTR_SW_WAR
	.align		4
.L_37:
        /*0074*/ 	.byte	0x04, 0x36
        /*0076*/ 	.short	(.L_39 - .L_38)
.L_38:
        /*0078*/ 	.word	0x00000008
.L_39:


//--------------------- .nv.info._Z13fase2_colunaKPiii --------------------------
	.section	.nv.info._Z13fase2_colunaKPiii,"",@"SHT_CUDA_INFO"
	.sectionflags	@""
	.align	4


	//----- nvinfo : EIATTR_CUDA_API_VERSION
	.align		4
        /*0000*/ 	.byte	0x04, 0x37
        /*0002*/ 	.short	(.L_41 - .L_40)
.L_40:
        /*0004*/ 	.word	0x00000082


	//----- nvinfo : EIATTR_KPARAM_INFO
	.align		4
.L_41:
        /*0008*/ 	.byte	0x04, 0x17
        /*000a*/ 	.short	(.L_43 - .L_42)
.L_42:
        /*000c*/ 	.word	0x00000000
        /*0010*/ 	.short	0x0002
        /*0012*/ 	.short	0x000c
        /*0014*/ 	.byte	0x00, 0xf0, 0x11, 0x00


	//----- nvinfo : EIATTR_KPARAM_INFO
	.align		4
.L_43:
        /*0018*/ 	.byte	0x04, 0x17
        /*001a*/ 	.short	(.L_45 - .L_44)
.L_44:
        /*001c*/ 	.word	0x00000000
        /*0020*/ 	.short	0x0001
        /*0022*/ 	.short	0x0008
        /*0024*/ 	.byte	0x00, 0xf0, 0x11, 0x00


	//----- nvinfo : EIATTR_KPARAM_INFO
	.align		4
.L_45:
        /*0028*/ 	.byte	0x04, 0x17
        /*002a*/ 	.short	(.L_47 - .L_46)
.L_46:
        /*002c*/ 	.word	0x00000000
        /*0030*/ 	.short	0x0000
        /*0032*/ 	.short	0x0000
        /*0034*/ 	.byte	0x00, 0xf5, 0x21, 0x00


	//----- nvinfo : EIATTR_SPARSE_MMA_MASK
	.align		4
.L_47:
        /*0038*/ 	.byte	0x03, 0x50
        /*003a*/ 	.short	0x0000


	//----- nvinfo : EIATTR_MAXREG_COUNT
	.align		4
        /*003c*/ 	.byte	0x03, 0x1b
        /*003e*/ 	.short	0x00ff


	//----- nvinfo : EIATTR_NUM_BARRIERS
	.align		4
        /*0040*/ 	.byte	0x02, 0x4c
        /*0042*/ 	.byte	0x01
	.zero		1


	//----- nvinfo : EIATTR_MERCURY_ISA_VERSION
	.align		4
        /*0044*/ 	.byte	0x03, 0x5f
        /*0046*/ 	.short	0x0101


	//----- nvinfo : EIATTR_VRC_CTA_INIT_COUNT
	.align		4
        /*0048*/ 	.byte	0x02, 0x4a
	.zero		1
	.zero		1


	//----- nvinfo : EIATTR_EXIT_INSTR_OFFSETS
	.align		4
        /*004c*/ 	.byte	0x04, 0x1c
        /*004e*/ 	.short	(.L_49 - .L_48)


	//   ....[0]....
.L_48:
        /*0050*/ 	.word	0x00000040


	//   ....[1]....
        /*0054*/ 	.word	0x00002280


	//   ....[2]....
        /*0058*/ 	.word	0x000022b0


	//----- nvinfo : EIATTR_CRS_STACK_SIZE
	.align		4
.L_49:
        /*005c*/ 	.byte	0x04, 0x1e
        /*005e*/ 	.short	(.L_51 - .L_50)
.L_50:
        /*0060*/ 	.word	0x00000000


	//----- nvinfo : EIATTR_CBANK_PARAM_SIZE
	.align		4
.L_51:
        /*0064*/ 	.byte	0x03, 0x19
        /*0066*/ 	.short	0x0010


	//----- nvinfo : EIATTR_PARAM_CBANK
	.align		4
        /*0068*/ 	.byte	0x04, 0x0a
        /*006a*/ 	.short	(.L_53 - .L_52)
	.align		4
.L_52:
        /*006c*/ 	.word	index@(.nv.constant0._Z13fase2_colunaKPiii)
        /*0070*/ 	.short	0x0380
        /*0072*/ 	.short	0x0010


	//----- nvinfo : EIATTR_SW_WAR
	.align		4
.L_53:
        /*0074*/ 	.byte	0x04, 0x36
        /*0076*/ 	.short	(.L_55 - .L_54)
.L_54:
        /*0078*/ 	.word	0x00000008
.L_55:


//--------------------- .nv.info._Z12fase2_linhaKPiii --------------------------
	.section	.nv.info._Z12fase2_linhaKPiii,"",@"SHT_CUDA_INFO"
	.sectionflags	@""
	.align	4


	//----- nvinfo : EIATTR_CUDA_API_VERSION
	.align		4
        /*0000*/ 	.byte	0x04, 0x37
        /*0002*/ 	.short	(.L_57 - .L_56)
.L_56:
        /*0004*/ 	.word	0x00000082


	//----- nvinfo : EIATTR_KPARAM_INFO
	.align		4
.L_57:
        /*0008*/ 	.byte	0x04, 0x17
        /*000a*/ 	.short	(.L_59 - .L_58)
.L_58:
        /*000c*/ 	.word	0x00000000
        /*0010*/ 	.short	0x0002
        /*0012*/ 	.short	0x000c
        /*0014*/ 	.byte	0x00, 0xf0, 0x11, 0x00


	//----- nvinfo : EIATTR_KPARAM_INFO
	.align		4
.L_59:
        /*0018*/ 	.byte	0x04, 0x17
        /*001a*/ 	.short	(.L_61 - .L_60)
.L_60:
        /*001c*/ 	.word	0x00000000
        /*0020*/ 	.short	0x0001
        /*0022*/ 	.short	0x0008
        /*0024*/ 	.byte	0x00, 0xf0, 0x11, 0x00


	//----- nvinfo : EIATTR_KPARAM_INFO
	.align		4
.L_61:
        /*0028*/ 	.byte	0x04, 0x17
        /*002a*/ 	.short	(.L_63 - .L_62)
.L_62:
        /*002c*/ 	.word	0x00000000
        /*0030*/ 	.short	0x0000
        /*0032*/ 	.short	0x0000
        /*0034*/ 	.byte	0x00, 0xf5, 0x21, 0x00


	//----- nvinfo : EIATTR_SPARSE_MMA_MASK
	.align		4
.L_63:
        /*0038*/ 	.byte	0x03, 0x50
        /*003a*/ 	.short	0x0000


	//----- nvinfo : EIATTR_MAXREG_COUNT
	.align		4
        /*003c*/ 	.byte	0x03, 0x1b
        /*003e*/ 	.short	0x00ff


	//----- nvinfo : EIATTR_NUM_BARRIERS
	.align		4
        /*0040*/ 	.byte	0x02, 0x4c
        /*0042*/ 	.byte	0x01
	.zero		1


	//----- nvinfo : EIATTR_MERCURY_ISA_VERSION
	.align		4
        /*0044*/ 	.byte	0x03, 0x5f
        /*0046*/ 	.short	0x0101


	//----- nvinfo : EIATTR_VRC_CTA_INIT_COUNT
	.align		4
        /*0048*/ 	.byte	0x02, 0x4a
	.zero		1
	.zero		1


	//----- nvinfo : EIATTR_EXIT_INSTR_OFFSETS
	.align		4
        /*004c*/ 	.byte	0x04, 0x1c
        /*004e*/ 	.short	(.L_65 - .L_64)


	//   ....[0]....
.L_64:
        /*0050*/ 	.word	0x00000040


	//   ....[1]....
        /*0054*/ 	.word	0x00002270


	//   ....[2]....
        /*0058*/ 	.word	0x000022a0


	//----- nvinfo : EIATTR_CRS_STACK_SIZE
	.align		4
.L_65:
        /*005c*/ 	.byte	0x04, 0x1e
        /*005e*/ 	.short	(.L_67 - .L_66)
.L_66:
        /*0060*/ 	.word	0x00000000


	//----- nvinfo : EIATTR_CBANK_PARAM_SIZE
	.align		4
.L_67:
        /*0064*/ 	.byte	0x03, 0x19
        /*0066*/ 	.short	0x0010


	//----- nvinfo : EIATTR_PARAM_CBANK
	.align		4
        /*0068*/ 	.byte	0x04, 0x0a
        /*006a*/ 	.short	(.L_69 - .L_68)
	.align		4
.L_68:
        /*006c*/ 	.word	index@(.nv.constant0._Z12fase2_linhaKPiii)
        /*0070*/ 	.short	0x0380
        /*0072*/ 	.short	0x0010


	//----- nvinfo : EIATTR_SW_WAR
	.align		4
.L_69:
        /*0074*/ 	.byte	0x04, 0x36
        /*0076*/ 	.short	(.L_71 - .L_70)
.L_70:
        /*0078*/ 	.word	0x00000008
.L_71:


//--------------------- .nv.info._Z19fase1_blocoDiagonalPiii --------------------------
	.section	.nv.info._Z19fase1_blocoDiagonalPiii,"",@"SHT_CUDA_INFO"
	.sectionflags	@""
	.align	4


	//----- nvinfo : EIATTR_CUDA_API_VERSION
	.align		4
        /*0000*/ 	.byte	0x04, 0x37
        /*0002*/ 	.short	(.L_73 - .L_72)
.L_72:
        /*0004*/ 	.word	0x00000082


	//----- nvinfo : EIATTR_KPARAM_INFO
	.align		4
.L_73:
        /*0008*/ 	.byte	0x04, 0x17
        /*000a*/ 	.short	(.L_75 - .L_74)
.L_74:
        /*000c*/ 	.word	0x00000000
        /*0010*/ 	.short	0x0002
        /*0012*/ 	.short	0x000c
        /*0014*/ 	.byte	0x00, 0xf0, 0x11, 0x00


	//----- nvinfo : EIATTR_KPARAM_INFO
	.align		4
.L_75:
        /*0018*/ 	.byte	0x04, 0x17
        /*001a*/ 	.short	(.L_77 - .L_76)
.L_76:
        /*001c*/ 	.word	0x00000000
        /*0020*/ 	.short	0x0001
        /*0022*/ 	.short	0x0008
        /*0024*/ 	.byte	0x00, 0xf0, 0x11, 0x00


	//----- nvinfo : EIATTR_KPARAM_INFO
	.align		4
.L_77:
        /*0028*/ 	.byte	0x04, 0x17
        /*002a*/ 	.short	(.L_79 - .L_78)
.L_78:
        /*002c*/ 	.word	0x00000000
        /*0030*/ 	.short	0x0000
        /*0032*/ 	.short	0x0000
        /*0034*/ 	.byte	0x00, 0xf5, 0x21, 0x00


	//----- nvinfo : EIATTR_SPARSE_MMA_MASK
	.align		4
.L_79:
        /*0038*/ 	.byte	0x03, 0x50
        /*003a*/ 	.short	0x0000


	//----- nvinfo : EIATTR_MAXREG_COUNT
	.align		4
        /*003c*/ 	.byte	0x03, 0x1b
        /*003e*/ 	.short	0x00ff


	//----- nvinfo : EIATTR_NUM_BARRIERS
	.align		4
        /*0040*/ 	.byte	0x02, 0x4c
        /*0042*/ 	.byte	0x01
	.zero		1


	//----- nvinfo : EIATTR_MERCURY_ISA_VERSION
	.align		4
        /*0044*/ 	.byte	0x03, 0x5f
        /*0046*/ 	.short	0x0101


	//----- nvinfo : EIATTR_VRC_CTA_INIT_COUNT
	.align		4
        /*0048*/ 	.byte	0x02, 0x4a
	.zero		1
	.zero		1


	//----- nvinfo : EIATTR_EXIT_INSTR_OFFSETS
	.align		4
        /*004c*/ 	.byte	0x04, 0x1c
        /*004e*/ 	.short	(.L_81 - .L_80)


	//   ....[0]....
.L_80:
        /*0050*/ 	.word	0x00002180


	//   ....[1]....
        /*0054*/ 	.word	0x000021b0


	//----- nvinfo : EIATTR_CRS_STACK_SIZE
	.align		4
.L_81:
        /*0058*/ 	.byte	0x04, 0x1e
        /*005a*/ 	.short	(.L_83 - .L_82)
.L_82:
        /*005c*/ 	.word	0x00000000


	//----- nvinfo : EIATTR_CBANK_PARAM_SIZE
	.align		4
.L_83:
        /*0060*/ 	.byte	0x03, 0x19
        /*0062*/ 	.short	0x0010


	//----- nvinfo : EIATTR_PARAM_CBANK
	.align		4
        /*0064*/ 	.byte	0x04, 0x0a
        /*0066*/ 	.short	(.L_85 - .L_84)
	.align		4
.L_84:
        /*0068*/ 	.word	index@(.nv.constant0._Z19fase1_blocoDiagonalPiii)
        /*006c*/ 	.short	0x0380
        /*006e*/ 	.short	0x0010


	//----- nvinfo : EIATTR_SW_WAR
	.align		4
.L_85:
        /*0070*/ 	.byte	0x04, 0x36
        /*0072*/ 	.short	(.L_87 - .L_86)
.L_86:
        /*0074*/ 	.word	0x00000008
.L_87:


//--------------------- .nv.callgraph             --------------------------
	.section	.nv.callgraph,"",@"SHT_CUDA_CALLGRAPH"
	.align	4
	.sectionentsize	8
	.align		4
        /*0000*/ 	.word	0x00000000
	.align		4
        /*0004*/ 	.word	0xffffffff
	.align		4
        /*0008*/ 	.word	0x00000000
	.align		4
        /*000c*/ 	.word	0xfffffffe
	.align		4
        /*0010*/ 	.word	0x00000000
	.align		4
        /*0014*/ 	.word	0xfffffffd
	.align		4
        /*0018*/ 	.word	0x00000000
	.align		4
        /*001c*/ 	.word	0xfffffffc


//--------------------- .text._Z14fase3_restantePiii --------------------------
	.section	.text._Z14fase3_restantePiii,"ax",@progbits
	.align	128
        .global         _Z14fase3_restantePiii
        .type           _Z14fase3_restantePiii,@function
        .size           _Z14fase3_restantePiii,(.L_x_260 - _Z14fase3_restantePiii)
        .other          _Z14fase3_restantePiii,@"STO_CUDA_ENTRY STV_DEFAULT"
_Z14fase3_restantePiii:
.text._Z14fase3_restantePiii:
[----:B------:R-:W-:Y:S01]  /*0000*/  LDC R1, c[0x0][0x37c] ;  /* 0x0000df00ff017b82 */ /* 0x000fe20000000800 */
[----:B------:R-:W0:Y:S07]  /*0010*/  S2R R2, SR_CTAID.X ;  /* 0x0000000000027919 */ /* 0x000e2e0000002500 */
[----:B------:R-:W0:Y:S01]  /*0020*/  LDC R6, c[0x0][0x38c] ;  /* 0x0000e300ff067b82 */ /* 0x000e220000000800 */
[----:B------:R-:W1:Y:S01]  /*0030*/  S2R R0, SR_CTAID.Y ;  /* 0x0000000000007919 */ /* 0x000e620000002600 */
[----:B0-----:R-:W-:-:S04]  /*0040*/  ISETP.NE.AND P0, PT, R2, R6, PT ;  /* 0x000000060200720c */ /* 0x001fc80003f05270 */
[----:B-1----:R-:W-:-:S13]  /*0050*/  ISETP.EQ.OR P0, PT, R0, R6, !P0 ;  /* 0x000000060000720c */ /* 0x002fda0004702670 */
[----:B------:R-:W-:Y:S05]  /*0060*/  @P0 EXIT ;  /* 0x000000000000094d */ /* 0x000fea0003800000 */
[----:B------:R-:W0:Y:S01]  /*0070*/  S2R R9, SR_TID.X ;  /* 0x0000000000097919 */ /* 0x000e220000002100 */
[----:B------:R-:W1:Y:S01]  /*0080*/  LDCU UR10, c[0x0][0x388] ;  /* 0x00007100ff0a77ac */ /* 0x000e620008000800 */
[----:B------:R-:W2:Y:S01]  /*0090*/  LDC.64 R4, c[0x0][0x380] ;  /* 0x0000e000ff047b82 */ /* 0x000ea20000000a00 */
[----:B------:R-:W-:Y:S01]  /*00a0*/  IMAD.MOV.U32 R14, RZ, RZ, 0x7fffffff ;  /* 0x7fffffffff0e7424 */ /* 0x000fe200078e00ff */
[----:B------:R-:W3:Y:S01]  /*00b0*/  S2R R7, SR_TID.Y ;  /* 0x0000000000077919 */ /* 0x000ee20000002200 */
[----:B------:R-:W4:Y:S01]  /*00c0*/  LDCU.64 UR8, c[0x0][0x358] ;  /* 0x00006b00ff0877ac */ /* 0x000f220008000a00 */
[--C-:B0-----:R-:W-:Y:S02]  /*00d0*/  IMAD R3, R2, 0x20, R9.reuse ;  /* 0x0000002002037824 */ /* 0x101fe400078e0209 */
[----:B------:R-:W-:Y:S02]  /*00e0*/  IMAD R13, R6, 0x20, R9 ;  /* 0x00000020060d7824 */ /* 0x000fe400078e0209 */
[----:B---3--:R-:W-:-:S02]  /*00f0*/  IMAD R0, R0, 0x20, R7 ;  /* 0x0000002000007824 */ /* 0x008fc400078e0207 */
[----:B------:R-:W-:Y:S02]  /*0100*/  IMAD R2, R6, 0x20, R7 ;  /* 0x0000002006027824 */ /* 0x000fe400078e0207 */
[C---:B-1----:R-:W-:Y:S01]  /*0110*/  IMAD R11, R0.reuse, UR10, R3 ;  /* 0x0000000a000b7c24 */ /* 0x042fe2000f8e0203 */
[----:B------:R-:W-:Y:S02]  /*0120*/  VIMNMX R6, PT, PT, R0, R13, !PT ;  /* 0x0000000d00067248 */ /* 0x000fe40007fe0100 */
[----:B------:R-:W-:Y:S02]  /*0130*/  VIMNMX R8, PT, PT, R3, R2, !PT ;  /* 0x0000000203087248 */ /* 0x000fe40007fe0100 */
[----:B------:R-:W-:Y:S01]  /*0140*/  ISETP.GE.AND P1, PT, R6, UR10, PT ;  /* 0x0000000a06007c0c */ /* 0x000fe2000bf26270 */
[----:B------:R-:W-:Y:S01]  /*0150*/  IMAD.MOV.U32 R6, RZ, RZ, 0x7fffffff ;  /* 0x7fffffffff067424 */ /* 0x000fe200078e00ff */
[----:B------:R-:W-:Y:S02]  /*0160*/  ISETP.GE.AND P2, PT, R8, UR10, PT ;  /* 0x0000000a08007c0c */ /* 0x000fe4000bf46270 */
[----:B------:R-:W-:-:S04]  /*0170*/  VIMNMX R16, PT, PT, R0, R3, !PT ;  /* 0x0000000300107248 */ /* 0x000fc80007fe0100 */
[----:B------:R-:W-:-:S05]  /*0180*/  ISETP.GE.AND P0, PT, R16, UR10, PT ;  /* 0x0000000a10007c0c */ /* 0x000fca000bf06270 */
[----:B------:R-:W-:Y:S02]  /*0190*/  @!P1 IMAD R13, R0, UR10, R13 ;  /* 0x0000000a000d9c24 */ /* 0x000fe4000f8e020d */
[----:B------:R-:W-:Y:S02]  /*01a0*/  @!P2 IMAD R15, R2, UR10, R3 ;  /* 0x0000000a020fac24 */ /* 0x000fe4000f8e0203 */
[----:B--2---:R-:W-:-:S04]  /*01b0*/  IMAD.WIDE.U32 R2, R11, 0x4, R4 ;  /* 0x000000040b027825 */ /* 0x004fc800078e0004 */
[--C-:B------:R-:W-:Y:S01]  /*01c0*/  @!P1 IMAD.WIDE R10, R13, 0x4, R4.reuse ;  /* 0x000000040d0a9825 */ /* 0x100fe200078e0204 */
[----:B----4-:R-:W2:Y:S03]  /*01d0*/  @!P0 LDG.E R6, desc[UR8][R2.64] ;  /* 0x0000000802068981 */ /* 0x010ea6000c1e1900 */
[----:B------:R-:W-:Y:S01]  /*01e0*/  @!P2 IMAD.WIDE R12, R15, 0x4, R4 ;  /* 0x000000040f0ca825 */ /* 0x000fe200078e0204 */
[----:B------:R-:W3:Y:S03]  /*01f0*/  @!P1 LDG.E R14, desc[UR8][R10.64] ;  /* 0x000000080a0e9981 */ /* 0x000ee6000c1e1900 */
[----:B------:R-:W-:-:S06]  /*0200*/  IMAD.MOV.U32 R15, RZ, RZ, 0x7fffffff ;  /* 0x7fffffffff0f7424 */ /* 0x000fcc00078e00ff */
[----:B------:R-:W4:Y:S01]  /*0210*/  @!P2 LDG.E R15, desc[UR8][R12.64] ;  /* 0x000000080c0fa981 */ /* 0x000f22000c1e1900 */
[----:B------:R-:W0:Y:S01]  /*0220*/  S2UR UR6, SR_CgaCtaId ;  /* 0x00000000000679c3 */ /* 0x000e220000008800 */
[----:B------:R-:W-:Y:S02]  /*0230*/  UMOV UR4, 0x400 ;  /* 0x0000040000047882 */ /* 0x000fe40000000000 */
[----:B------:R-:W-:Y:S02]  /*0240*/  UIADD3 UR5, UPT, UPT, UR4, 0x2000, URZ ;  /* 0x0000200004057890 */ /* 0x000fe4000fffe0ff */
[----:B0-----:R-:W-:Y:S02]  /*0250*/  ULEA UR7, UR6, UR4, 0x18 ;  /* 0x0000000406077291 */ /* 0x001fe4000f8ec0ff */
[----:B------:R-:W-:Y:S02]  /*0260*/  UIADD3 UR4, UPT, UPT, UR4, 0x1000, URZ ;  /* 0x0000100004047890 */ /* 0x000fe4000fffe0ff */
[----:B------:R-:W-:-:S02]  /*0270*/  ULEA UR5, UR6, UR5, 0x18 ;  /* 0x0000000506057291 */ /* 0x000fc4000f8ec0ff */
[----:B------:R-:W-:Y:S01]  /*0280*/  ULEA UR4, UR6, UR4, 0x18 ;  /* 0x0000000406047291 */ /* 0x000fe2000f8ec0ff */
[----:B------:R-:W-:-:S03]  /*0290*/  LEA R4, R7, UR7, 0x7 ;  /* 0x0000000707047c11 */ /* 0x000fc6000f8e38ff */
[----:B------:R-:W-:Y:S02]  /*02a0*/  LEA R8, R7, UR5, 0x7 ;  /* 0x0000000507087c11 */ /* 0x000fe4000f8e38ff */
[----:B------:R-:W-:-:S03]  /*02b0*/  LEA R0, R9, UR4, 0x2 ;  /* 0x0000000409007c11 */ /* 0x000fc6000f8e10ff */
[C---:B------:R-:W-:Y:S02]  /*02c0*/  IMAD R5, R9.reuse, 0x4, R8 ;  /* 0x0000000409057824 */ /* 0x040fe400078e0208 */
[----:B------:R-:W-:Y:S02]  /*02d0*/  IMAD R9, R9, 0x4, R4 ;  /* 0x0000000409097824 */ /* 0x000fe400078e0204 */
[----:B------:R-:W-:Y:S01]  /*02e0*/  IMAD R8, R7, 0x80, R0 ;  /* 0x0000008007087824 */ /* 0x000fe200078e0200 */
[----:B------:R-:W-:Y:S01]  /*02f0*/  ISETP.GE.AND P1, PT, R16, UR10, PT ;  /* 0x0000000a10007c0c */ /* 0x000fe2000bf26270 */
[----:B------:R-:W-:Y:S01]  /*0300*/  BSSY.RECONVERGENT B0, `(.L_x_0) ;  /* 0x0000013000007945 */ /* 0x000fe20003800200 */
[----:B--2---:R-:W-:Y:S04]  /*0310*/  STS [R5], R6 ;  /* 0x0000000605007388 */ /* 0x004fe80000000800 */
[----:B---3--:R-:W-:Y:S04]  /*0320*/  STS [R9], R14 ;  /* 0x0000000e09007388 */ /* 0x008fe80000000800 */
[----:B----4-:R-:W-:Y:S01]  /*0330*/  STS [R8], R15 ;  /* 0x0000000f08007388 */ /* 0x010fe20000000800 */
[----:B------:R-:W-:Y:S08]  /*0340*/  BAR.SYNC.DEFER_BLOCKING 0x0 ;  /* 0x0000000000007b1d */ /* 0x000ff00000010000 */
[----:B------:R-:W-:Y:S06]  /*0350*/  BAR.SYNC.DEFER_BLOCKING 0x0 ;  /* 0x0000000000007b1d */ /* 0x000fec0000010000 */
[----:B------:R-:W0:Y:S04]  /*0360*/  LDS R10, [R0] ;  /* 0x00000000000a7984 */ /* 0x000e280000000800 */
[----:B------:R-:W1:Y:S01]  /*0370*/  LDS R7, [R4] ;  /* 0x0000000004077984 */ /* 0x000e620000000800 */
[----:B0-----:R-:W-:-:S04]  /*0380*/  ISETP.NE.AND P0, PT, R10, 0x7fffffff, PT ;  /* 0x7fffffff0a00780c */ /* 0x001fc80003f05270 */
[----:B-1----:R-:W-:-:S13]  /*0390*/  ISETP.EQ.OR P0, PT, R7, 0x7fffffff, !P0 ;  /* 0x7fffffff0700780c */ /* 0x002fda0004702670 */
[----:B------:R-:W-:Y:S05]  /*03a0*/  @P0 BRA `(.L_x_1) ;  /* 0x0000000000200947 */ /* 0x000fea0003800000 */
[----:B------:R-:W0:Y:S01]  /*03b0*/  LDS R6, [R5] ;  /* 0x0000000005067984 */ /* 0x000e220000000800 */
[----:B------:R-:W-:Y:S02]  /*03c0*/  SHF.R.S32.HI R9, RZ, 0x1f, R7 ;  /* 0x0000001fff097819 */ /* 0x000fe40000011407 */
[----:B------:R-:W-:-:S04]  /*03d0*/  IADD3 R7, P0, PT, R7, R10, RZ ;  /* 0x0000000a07077210 */ /* 0x000fc80007f1e0ff */
[----:B------:R-:W-:Y:S02]  /*03e0*/  LEA.HI.X.SX32 R9, R10, R9, 0x1, P0 ;  /* 0x000000090a097211 */ /* 0x000fe400000f0eff */
[----:B0-----:R-:W-:Y:S02]  /*03f0*/  ISETP.GE.U32.AND P0, PT, R7, R6, PT ;  /* 0x000000060700720c */ /* 0x001fe40003f06070 */
[----:B------:R-:W-:-:S04]  /*0400*/  SHF.R.S32.HI R6, RZ, 0x1f, R6 ;  /* 0x0000001fff067819 */ /* 0x000fc80000011406 */
[----:B------:R-:W-:-:S13]  /*0410*/  ISETP.GE.AND.EX P0, PT, R9, R6, PT, P0 ;  /* 0x000000060900720c */ /* 0x000fda0003f06300 */
[----:B------:R0:W-:Y:S02]  /*0420*/  @!P0 STS [R5], R7 ;  /* 0x0000000705008388 */ /* 0x0001e40000000800 */
.L_x_1:
[----:B------:R-:W-:Y:S05]  /*0430*/  BSYNC.RECONVERGENT B0 ;  /* 0x0000000000007941 */ /* 0x000fea0003800200 */
.L_x_0:
[----:B------:R-:W-:Y:S06]  /*0440*/  BAR.SYNC.DEFER_BLOCKING 0x0 ;  /* 0x0000000000007b1d */ /* 0x000fec0000010000 */
[----:B------:R-:W-:Y:S01]  /*0450*/  BSSY.RECONVERGENT B0, `(.L_x_2) ;  /* 0x000000e000007945 */ /* 0x000fe20003800200 */
[----:B0-----:R-:W0:Y:S04]  /*0460*/  LDS R7, [R0+0x80] ;  /* 0x0000800000077984 */ /* 0x001e280000000800 */
[----:B------:R-:W1:Y:S01]  /*0470*/  LDS R6, [R4+0x4] ;  /* 0x0000040004067984 */ /* 0x000e620000000800 */
        /* <DEDUP_REMOVED lines=11> */
.L_x_3:
[----:B------:R-:W-:Y:S05]  /*0530*/  BSYNC.RECONVERGENT B0 ;  /* 0x0000000000007941 */ /* 0x000fea0003800200 */
.L_x_2:
[----:B------:R-:W-:Y:S06]  /*0540*/  BAR.SYNC.DEFER_BLOCKING 0x0 ;  /* 0x0000000000007b1d */ /* 0x000fec0000010000 */
[----:B------:R-:W-:Y:S01]  /*0550*/  BSSY.RECONVERGENT B0, `(.L_x_4) ;  /* 0x000000e000007945 */ /* 0x000fe20003800200 */
[----:B------:R-:W1:Y:S04]  /*0560*/  LDS R7, [R0+0x100] ;  /* 0x0001000000077984 */ /* 0x000e680000000800 */
[----:B0-----:R-:W0:Y:S01]  /*0570*/  LDS R6, [R4+0x8] ;  /* 0x0000080004067984 */ /* 0x001e220000000800 */
[----:B-1----:R-:W-:-:S04]  /*0580*/  ISETP.NE.AND P0, PT, R7, 0x7fffffff, PT ;  /* 0x7fffffff0700780c */ /* 0x002fc80003f05270 */
[----:B0-----:R-:W-:-:S13]  /*0590*/  ISETP.EQ.OR P0, PT, R6, 0x7fffffff, !P0 ;  /* 0x7fffffff0600780c */ /* 0x001fda0004702670 */
        /* <DEDUP_REMOVED lines=9> */
.L_x_5:
[----:B------:R-:W-:Y:S05]  /*0630*/  BSYNC.RECONVERGENT B0 ;  /* 0x0000000000007941 */ /* 0x000fea0003800200 */
.L_x_4:
        /* <DEDUP_REMOVED lines=15> */
.L_x_7:
[----:B------:R-:W-:Y:S05]  /*0730*/  BSYNC.RECONVERGENT B0 ;  /* 0x0000000000007941 */ /* 0x000fea0003800200 */
.L_x_6:
        /* <DEDUP_REMOVED lines=15> */
.L_x_9:
[----:B------:R-:W-:Y:S05]  /*0830*/  BSYNC.RECONVERGENT B0 ;  /* 0x0000000000007941 */ /* 0x000fea0003800200 */
.L_x_8:
        /* <DEDUP_REMOVED lines=15> */
.L_x_11:
[----:B------:R-:W-:Y:S05]  /*0930*/  BSYNC.RECONVERGENT B0 ;  /* 0x0000000000007941 */ /* 0x000fea0003800200 */
.L_x_10:
        /* <DEDUP_REMOVED lines=15> */
.L_x_13:
[----:B------:R-:W-:Y:S05]  /*0a30*/  BSYNC.RECONVERGENT B0 ;  /* 0x0000000000007941 */ /* 0x000fea0003800200 */
.L_x_12:
        /* <DEDUP_REMOVED lines=15> */
.L_x_15:
[----:B------:R-:W-:Y:S05]  /*0b30*/  BSYNC.RECONVERGENT B0 ;  /* 0x0000000000007941 */ /* 0x000fea0003800200 */
.L_x_14:
        /* <DEDUP_REMOVED lines=15> */
.L_x_17:
[----:B------:R-:W-:Y:S05]  /*0c30*/  BSYNC.RECONVERGENT B0 ;  /* 0x0000000000007941 */ /* 0x000fea0003800200 */
.L_x_16:
        /* <DEDUP_REMOVED lines=15> */
.L_x_19:
[----:B------:R-:W-:Y:S05]  /*0d30*/  BSYNC.RECONVERGENT B0 ;  /* 0x0000000000007941 */ /* 0x000fea0003800200 */
.L_x_18:
        /* <DEDUP_REMOVED lines=15> */
.L_x_21:
[----:B------:R-:W-:Y:S05]  /*0e30*/  BSYNC.RECONVERGENT B0 ;  /* 0x0000000000007941 */ /* 0x000fea0003800200 */
.L_x_20:
        /* <DEDUP_REMOVED lines=15> */
.L_x_23:
[----:B------:R-:W-:Y:S05]  /*0f30*/  BSYNC.RECONVERGENT B0 ;  /* 0x0000000000007941 */ /* 0x000fea0003800200 */
.L_x_22:
        /* <DEDUP_REMOVED lines=15> */
.L_x_25:
[----:B------:R-:W-:Y:S05]  /*1030*/  BSYNC.RECONVERGENT B0 ;  /* 0x0000000000007941 */ /* 0x000fea0003800200 */
.L_x_24:
        /* <DEDUP_REMOVED lines=15> */
.L_x_27:
[----:B------:R-:W-:Y:S05]  /*1130*/  BSYNC.RECONVERGENT B0 ;  /* 0x0000000000007941 */ /* 0x000fea0003800200 */
.L_x_26:
        /* <DEDUP_REMOVED lines=15> */
.L_x_29:
[----:B------:R-:W-:Y:S05]  /*1230*/  BSYNC.RECONVERGENT B0 ;  /* 0x0000000000007941 */ /* 0x000fea0003800200 */
.L_x_28:
        /* <DEDUP_REMOVED lines=15> */
.L_x_31:
[----:B------:R-:W-:Y:S05]  /*1330*/  BSYNC.RECONVERGENT B0 ;  /* 0x0000000000007941 */ /* 0x000fea0003800200 */
.L_x_30:
        /* <DEDUP_REMOVED lines=15> */
.L_x_33:
[----:B------:R-:W-:Y:S05]  /*1430*/  BSYNC.RECONVERGENT B0 ;  /* 0x0000000000007941 */ /* 0x000fea0003800200 */
.L_x_32:
        /* <DEDUP_REMOVED lines=15> */
.L_x_35:
[----:B------:R-:W-:Y:S05]  /*1530*/  BSYNC.RECONVERGENT B0 ;  /* 0x0000000000007941 */ /* 0x000fea0003800200 */
.L_x_34:
        /* <DEDUP_REMOVED lines=15> */
.L_x_37:
[----:B------:R-:W-:Y:S05]  /*1630*/  BSYNC.RECONVERGENT B0 ;  /* 0x0000000000007941 */ /* 0x000fea0003800200 */
.L_x_36:
        /* <DEDUP_REMOVED lines=15> */
.L_x_39:
[----:B------:R-:W-:Y:S05]  /*1730*/  BSYNC.RECONVERGENT B0 ;  /* 0x0000000000007941 */ /* 0x000fea0003800200 */
.L_x_38:
        /* <DEDUP_REMOVED lines=15> */
.L_x_41:
[----:B------:R-:W-:Y:S05]  /*1830*/  BSYNC.RECONVERGENT B0 ;  /* 0x0000000000007941 */ /* 0x000fea0003800200 */
.L_x_40:
        /* <DEDUP_REMOVED lines=15> */
.L_x_43:
[----:B------:R-:W-:Y:S05]  /*1930*/  BSYNC.RECONVERGENT B0 ;  /* 0x0000000000007941 */ /* 0x000fea0003800200 */
.L_x_42:
        /* <DEDUP_REMOVED lines=15> */
.L_x_45:
[----:B------:R-:W-:Y:S05]  /*1a30*/  BSYNC.RECONVERGENT B0 ;  /* 0x0000000000007941 */ /* 0x000fea0003800200 */
.L_x_44:
        /* <DEDUP_REMOVED lines=15> */
.L_x_47:
[----:B------:R-:W-:Y:S05]  /*1b30*/  BSYNC.RECONVERGENT B0 ;  /* 0x0000000000007941 */ /* 0x000fea0003800200 */
.L_x_46:
        /* <DEDUP_REMOVED lines=15> */
.L_x_49:
[----:B------:R-:W-:Y:S05]  /*1c30*/  BSYNC.RECONVERGENT B0 ;  /* 0x0000000000007941 */ /* 0x000fea0003800200 */
.L_x_48:
        /* <DEDUP_REMOVED lines=15> */
.L_x_51:
[----:B------:R-:W-:Y:S05]  /*1d30*/  BSYNC.RECONVERGENT B0 ;  /* 0x0000000000007941 */ /* 0x000fea0003800200 */
.L_x_50:
        /* <DEDUP_REMOVED lines=15> */
.L_x_53:
[----:B------:R-:W-:Y:S05]  /*1e30*/  BSYNC.RECONVERGENT B0 ;  /* 0x0000000000007941 */ /* 0x000fea0003800200 */
.L_x_52:
        /* <DEDUP_REMOVED lines=15> */
.L_x_55:
[----:B------:R-:W-:Y:S05]  /*1f30*/  BSYNC.RECONVERGENT B0 ;  /* 0x0000000000007941 */ /* 0x000fea0003800200 */
.L_x_54:
        /* <DEDUP_REMOVED lines=15> */
.L_x_57:
[----:B------:R-:W-:Y:S05]  /*2030*/  BSYNC.RECONVERGENT B0 ;  /* 0x0000000000007941 */ /* 0x000fea0003800200 */
.L_x_56:
        /* <DEDUP_REMOVED lines=15> */
.L_x_59:
[----:B------:R-:W-:Y:S05]  /*2130*/  BSYNC.RECONVERGENT B0 ;  /* 0x0000000000007941 */ /* 0x000fea0003800200 */
.L_x_58:
        /* <DEDUP_REMOVED lines=15> */
.L_x_61:
[----:B------:R-:W-:Y:S05]  /*2230*/  BSYNC.RECONVERGENT B0 ;  /* 0x0000000000007941 */ /* 0x000fea0003800200 */
.L_x_60:
[----:B------:R-:W-:Y:S06]  /*2240*/  BAR.SYNC.DEFER_BLOCKING 0x0 ;  /* 0x0000000000007b1d */ /* 0x000fec0000010000 */
[----:B------:R-:W-:Y:S01]  /*2250*/  BSSY.RECONVERGENT B0, `(.L_x_62) ;  /* 0x000000e000007945 */ /* 0x000fe20003800200 */
[----:B------:R-:W1:Y:S04]  /*2260*/  LDS R7, [R0+0xf80] ;  /* 0x000f800000077984 */ /* 0x000e680000000800 */
[----:B------:R-:W2:Y:S01]  /*2270*/  LDS R4, [R4+0x7c] ;  /* 0x00007c0004047984 */ /* 0x000ea20000000800 */
[----:B-1----:R-:W-:-:S04]  /*2280*/  ISETP.NE.AND P0, PT, R7, 0x7fffffff, PT ;  /* 0x7fffffff0700780c */ /* 0x002fc80003f05270 */
[----:B--2---:R-:W-:-:S13]  /*2290*/  ISETP.EQ.OR P0, PT, R4, 0x7fffffff, !P0 ;  /* 0x7fffffff0400780c */ /* 0x004fda0004702670 */
[----:B------:R-:W-:Y:S05]  /*22a0*/  @P0 BRA `(.L_x_63) ;  /* 0x0000000000200947 */ /* 0x000fea0003800000 */
[----:B------:R-:W1:Y:S01]  /*22b0*/  LDS R0, [R5] ;  /* 0x0000000005007984 */ /* 0x000e620000000800 */
[----:B0-----:R-:W-:Y:S02]  /*22c0*/  SHF.R.S32.HI R6, RZ, 0x1f, R4 ;  /* 0x0000001fff067819 */ /* 0x001fe40000011404 */
[----:B------:R-:W-:-:S04]  /*22d0*/  IADD3 R4, P0, PT, R4, R7, RZ ;  /* 0x0000000704047210 */ /* 0x000fc80007f1e0ff */
[----:B------:R-:W-:Y:S02]  /*22e0*/  LEA.HI.X.SX32 R7, R7, R6, 0x1, P0 ;  /* 0x0000000607077211 */ /* 0x000fe400000f0eff */
[----:B-1----:R-:W-:Y:S02]  /*22f0*/  ISETP.GE.U32.AND P0, PT, R4, R0, PT ;  /* 0x000000000400720c */ /* 0x002fe40003f06070 */
[----:B------:R-:W-:-:S04]  /*2300*/  SHF.R.S32.HI R0, RZ, 0x1f, R0 ;  /* 0x0000001fff007819 */ /* 0x000fc80000011400 */
[----:B------:R-:W-:-:S13]  /*2310*/  ISETP.GE.AND.EX P0, PT, R7, R0, PT, P0 ;  /* 0x000000000700720c */ /* 0x000fda0003f06300 */
[----:B------:R1:W-:Y:S02]  /*2320*/  @!P0 STS [R5], R4 ;  /* 0x0000000405008388 */ /* 0x0003e40000000800 */
.L_x_63:
[----:B------:R-:W-:Y:S05]  /*2330*/  BSYNC.RECONVERGENT B0 ;  /* 0x0000000000007941 */ /* 0x000fea0003800200 */
.L_x_62:
[----:B------:R-:W-:Y:S06]  /*2340*/  BAR.SYNC.DEFER_BLOCKING 0x0 ;  /* 0x0000000000007b1d */ /* 0x000fec0000010000 */
[----:B------:R-:W-:Y:S05]  /*2350*/  @P1 EXIT ;  /* 0x000000000000194d */ /* 0x000fea0003800000 */
[----:B01----:R-:W0:Y:S04]  /*2360*/  LDS R5, [R5] ;  /* 0x0000000005057984 */ /* 0x003e280000000800 */
[----:B0-----:R-:W-:Y:S01]  /*2370*/  STG.E desc[UR8][R2.64], R5 ;  /* 0x0000000502007986 */ /* 0x001fe2000c101908 */
[----:B------:R-:W-:Y:S05]  /*2380*/  EXIT ;  /* 0x000000000000794d */ /* 0x000fea0003800000 */
.L_x_64:
[----:B------:R-:W-:-:S00]  /*2390*/  BRA `(.L_x_64) ;  /* 0xfffffffc00fc7947 */ /* 0x000fc0000383ffff */
[----:B------:R-:W-:-:S00]  /*23a0*/  NOP ;  /* 0x0000000000007918 */ /* 0x000fc00000000000 */
        /* <DEDUP_REMOVED lines=13> */
.L_x_260:


//--------------------- .text._Z13fase2_colunaKPiii --------------------------
	.section	.text._Z13fase2_colunaKPiii,"ax",@progbits
	.align	128
        .global         _Z13fase2_colunaKPiii
        .type           _Z13fase2_colunaKPiii,@function
        .size           _Z13fase2_colunaKPiii,(.L_x_261 - _Z13fase2_colunaKPiii)
        .other          _Z13fase2_colunaKPiii,@"STO_CUDA_ENTRY STV_DEFAULT"
_Z13fase2_colunaKPiii:
.text._Z13fase2_colunaKPiii:
[----:B------:R-:W-:Y:S01]  /*0000*/  LDC R1, c[0x0][0x37c] ;  /* 0x0000df00ff017b82 */ /* 0x000fe20000000800 */
[----:B------:R-:W0:Y:S07]  /*0010*/  S2R R5, SR_CTAID.Y ;  /* 0x0000000000057919 */ /* 0x000e2e0000002600 */
[----:B------:R-:W0:Y:S02]  /*0020*/  LDC R0, c[0x0][0x38c] ;  /* 0x0000e300ff007b82 */ /* 0x000e240000000800 */
[----:B0-----:R-:W-:-:S13]  /*0030*/  ISETP.NE.AND P0, PT, R5, R0, PT ;  /* 0x000000000500720c */ /* 0x001fda0003f05270 */
[----:B------:R-:W-:Y:S05]  /*0040*/  @!P0 EXIT ;  /* 0x000000000000894d */ /* 0x000fea0003800000 */
[----:B------:R-:W0:Y:S01]  /*0050*/  S2R R12, SR_TID.Y ;  /* 0x00000000000c7919 */ /* 0x000e220000002200 */
[----:B------:R-:W1:Y:S01]  /*0060*/  LDCU UR7, c[0x0][0x388] ;  /* 0x00007100ff0777ac */ /* 0x000e620008000800 */
[----:B------:R-:W2:Y:S01]  /*0070*/  LDC.64 R6, c[0x0][0x380] ;  /* 0x0000e000ff067b82 */ /* 0x000ea20000000a00 */
[----:B------:R-:W-:Y:S01]  /*0080*/  IMAD.MOV.U32 R8, RZ, RZ, 0x7fffffff ;  /* 0x7fffffffff087424 */ /* 0x000fe200078e00ff */
[----:B------:R-:W3:Y:S01]  /*0090*/  S2R R11, SR_TID.X ;  /* 0x00000000000b7919 */ /* 0x000ee20000002100 */
[----:B------:R-:W4:Y:S01]  /*00a0*/  LDCU.64 UR8, c[0x0][0x358] ;  /* 0x00006b00ff0877ac */ /* 0x000f220008000a00 */
[----:B------:R-:W-:Y:S02]  /*00b0*/  IMAD.MOV.U32 R10, RZ, RZ, 0x7fffffff ;  /* 0x7fffffffff0a7424 */ /* 0x000fe400078e00ff */
[--C-:B0-----:R-:W-:Y:S02]  /*00c0*/  IMAD R3, R0, 0x20, R12.reuse ;  /* 0x0000002000037824 */ /* 0x101fe400078e020c */
[----:B------:R-:W-:-:S02]  /*00d0*/  IMAD R5, R5, 0x20, R12 ;  /* 0x0000002005057824 */ /* 0x000fc400078e020c */
[----:B---3--:R-:W-:-:S04]  /*00e0*/  IMAD R0, R0, 0x20, R11 ;  /* 0x0000002000007824 */ /* 0x008fc800078e020b */
[----:B-1----:R-:W-:Y:S01]  /*00f0*/  IMAD R9, R5, UR7, R0 ;  /* 0x0000000705097c24 */ /* 0x002fe2000f8e0200 */
[C---:B------:R-:W-:Y:S02]  /*0100*/  VIMNMX R2, PT, PT, R0.reuse, R3, !PT ;  /* 0x0000000300027248 */ /* 0x040fe40007fe0100 */
[----:B------:R-:W-:Y:S02]  /*0110*/  VIMNMX R13, PT, PT, R0, R5, !PT ;  /* 0x00000005000d7248 */ /* 0x000fe40007fe0100 */
[----:B------:R-:W-:Y:S02]  /*0120*/  ISETP.GE.AND P0, PT, R2, UR7, PT ;  /* 0x0000000702007c0c */ /* 0x000fe4000bf06270 */
[----:B------:R-:W-:-:S11]  /*0130*/  ISETP.GE.AND P1, PT, R13, UR7, PT ;  /* 0x000000070d007c0c */ /* 0x000fd6000bf26270 */
[----:B------:R-:W-:Y:S02]  /*0140*/  @!P0 IMAD R5, R3, UR7, R0 ;  /* 0x0000000703058c24 */ /* 0x000fe4000f8e0200 */
[----:B--2---:R-:W-:-:S04]  /*0150*/  IMAD.WIDE R2, R9, 0x4, R6 ;  /* 0x0000000409027825 */ /* 0x004fc800078e0206 */
[----:B------:R-:W-:Y:S01]  /*0160*/  @!P0 IMAD.WIDE R6, R5, 0x4, R6 ;  /* 0x0000000405068825 */ /* 0x000fe200078e0206 */
[----:B----4-:R-:W2:Y:S04]  /*0170*/  @!P1 LDG.E R10, desc[UR8][R2.64] ;  /* 0x00000008020a9981 */ /* 0x010ea8000c1e1900 */
[----:B------:R-:W3:Y:S01]  /*0180*/  @!P0 LDG.E R8, desc[UR8][R6.64] ;  /* 0x0000000806088981 */ /* 0x000ee2000c1e1900 */
[----:B------:R-:W0:Y:S01]  /*0190*/  S2UR UR6, SR_CgaCtaId ;  /* 0x00000000000679c3 */ /* 0x000e220000008800 */
[----:B------:R-:W-:Y:S02]  /*01a0*/  UMOV UR4, 0x400 ;  /* 0x0000040000047882 */ /* 0x000fe40000000000 */
[----:B------:R-:W-:Y:S02]  /*01b0*/  UIADD3 UR5, UPT, UPT, UR4, 0x1000, URZ ;  /* 0x0000100004057890 */ /* 0x000fe4000fffe0ff */
[----:B0-----:R-:W-:-:S02]  /*01c0*/  ULEA UR4, UR6, UR4, 0x18 ;  /* 0x0000000406047291 */ /* 0x001fc4000f8ec0ff */
[----:B------:R-:W-:-:S04]  /*01d0*/  ULEA UR5, UR6, UR5, 0x18 ;  /* 0x0000000506057291 */ /* 0x000fc8000f8ec0ff */
[C---:B------:R-:W-:Y:S02]  /*01e0*/  LEA R4, R12.reuse, UR4, 0x7 ;  /* 0x000000040c047c11 */ /* 0x040fe4000f8e38ff */
[----:B------:R-:W-:-:S03]  /*01f0*/  LEA R0, R12, UR5, 0x7 ;  /* 0x000000050c007c11 */ /* 0x000fc6000f8e38ff */
[C---:B------:R-:W-:Y:S02]  /*0200*/  IMAD R9, R11.reuse, 0x4, R4 ;  /* 0x000000040b097824 */ /* 0x040fe400078e0204 */
[C---:B------:R-:W-:Y:S01]  /*0210*/  IMAD R5, R11.reuse, 0x4, R0 ;  /* 0x000000040b057824 */ /* 0x040fe200078e0200 */
[----:B------:R-:W-:Y:S01]  /*0220*/  LEA R4, R11, UR4, 0x2 ;  /* 0x000000040b047c11 */ /* 0x000fe2000f8e10ff */
[----:B------:R-:W-:Y:S01]  /*0230*/  BSSY.RECONVERGENT B0, `(.L_x_65) ;  /* 0x0000013000007945 */ /* 0x000fe20003800200 */
[----:B------:R-:W-:Y:S01]  /*0240*/  ISETP.GE.AND P1, PT, R13, UR7, PT ;  /* 0x000000070d007c0c */ /* 0x000fe2000bf26270 */
[----:B---3--:R-:W-:Y:S04]  /*0250*/  STS [R9], R8 ;  /* 0x0000000809007388 */ /* 0x008fe80000000800 */
[----:B--2---:R-:W-:Y:S01]  /*0260*/  STS [R5], R10 ;  /* 0x0000000a05007388 */ /* 0x004fe20000000800 */
        /* <DEDUP_REMOVED lines=15> */
.L_x_66:
[----:B------:R-:W-:Y:S05]  /*0360*/  BSYNC.RECONVERGENT B0 ;  /* 0x0000000000007941 */ /* 0x000fea0003800200 */
.L_x_65:
        /* <DEDUP_REMOVED lines=15> */
.L_x_68:
[----:B------:R-:W-:Y:S05]  /*0460*/  BSYNC.RECONVERGENT B0 ;  /* 0x0000000000007941 */ /* 0x000fea0003800200 */
.L_x_67:
        /* <DEDUP_REMOVED lines=15> */
.L_x_70:
[----:B------:R-:W-:Y:S05]  /*0560*/  BSYNC.RECONVERGENT B0 ;  /* 0x0000000000007941 */ /* 0x000fea0003800200 */
.L_x_69:
        /* <DEDUP_REMOVED lines=15> */
.L_x_72:
[----:B------:R-:W-:Y:S05]  /*0660*/  BSYNC.RECONVERGENT B0 ;  /* 0x0000000000007941 */ /* 0x000fea0003800200 */
.L_x_71:
        /* <DEDUP_REMOVED lines=15> */
.L_x_74:
[----:B------:R-:W-:Y:S05]  /*0760*/  BSYNC.RECONVERGENT B0 ;  /* 0x0000000000007941 */ /* 0x000fea0003800200 */
.L_x_73:
        /* <DEDUP_REMOVED lines=15> */
.L_x_76:
[----:B------:R-:W-:Y:S05]  /*0860*/  BSYNC.RECONVERGENT B0 ;  /* 0x0000000000007941 */ /* 0x000fea0003800200 */
.L_x_75:
        /* <DEDUP_REMOVED lines=15> */
.L_x_78:
[----:B------:R-:W-:Y:S05]  /*0960*/  BSYNC.RECONVERGENT B0 ;  /* 0x0000000000007941 */ /* 0x000fea0003800200 */
.L_x_77:
        /* <DEDUP_REMOVED lines=15> */
.L_x_80:
[----:B------:R-:W-:Y:S05]  /*0a60*/  BSYNC.RECONVERGENT B0 ;  /* 0x0000000000007941 */ /* 0x000fea0003800200 */
.L_x_79:
        /* <DEDUP_REMOVED lines=15> */
.L_x_82:
[----:B------:R-:W-:Y:S05]  /*0b60*/  BSYNC.RECONVERGENT B0 ;  /* 0x0000000000007941 */ /* 0x000fea0003800200 */
.L_x_81:
        /* <DEDUP_REMOVED lines=15> */
.L_x_84:
[----:B------:R-:W-:Y:S05]  /*0c60*/  BSYNC.RECONVERGENT B0 ;  /* 0x0000000000007941 */ /* 0x000fea0003800200 */
.L_x_83:
        /* <DEDUP_REMOVED lines=15> */
.L_x_86:
[----:B------:R-:W-:Y:S05]  /*0d60*/  BSYNC.RECONVERGENT B0 ;  /* 0x0000000000007941 */ /* 0x000fea0003800200 */
.L_x_85:
        /* <DEDUP_REMOVED lines=15> */
.L_x_88:
[----:B------:R-:W-:Y:S05]  /*0e60*/  BSYNC.RECONVERGENT B0 ;  /* 0x0000000000007941 */ /* 0x000fea0003800200 */
.L_x_87:
        /* <DEDUP_REMOVED lines=15> */
.L_x_90:
[----:B------:R-:W-:Y:S05]  /*0f60*/  BSYNC.RECONVERGENT B0 ;  /* 0x0000000000007941 */ /* 0x000fea0003800200 */
.L_x_89:
        /* <DEDUP_REMOVED lines=15> */
.L_x_92:
[----:B------:R-:W-:Y:S05]  /*1060*/  BSYNC.RECONVERGENT B0 ;  /* 0x0000000000007941 */ /* 0x000fea0003800200 */
.L_x_91:
        /* <DEDUP_REMOVED lines=15> */
.L_x_94:
[----:B------:R-:W-:Y:S05]  /*1160*/  BSYNC.RECONVERGENT B0 ;  /* 0x0000000000007941 */ /* 0x000fea0003800200 */
.L_x_93:
        /* <DEDUP_REMOVED lines=15> */
.L_x_96:
[----:B------:R-:W-:Y:S05]  /*1260*/  BSYNC.RECONVERGENT B0 ;  /* 0x0000000000007941 */ /* 0x000fea0003800200 */
.L_x_95:
        /* <DEDUP_REMOVED lines=15> */
.L_x_98:
[----:B------:R-:W-:Y:S05]  /*1360*/  BSYNC.RECONVERGENT B0 ;  /* 0x0000000000007941 */ /* 0x000fea0003800200 */
.L_x_97:
        /* <DEDUP_REMOVED lines=15> */
.L_x_100:
[----:B------:R-:W-:Y:S05]  /*1460*/  BSYNC.RECONVERGENT B0 ;  /* 0x0000000000007941 */ /* 0x000fea0003800200 */
.L_x_99:
        /* <DEDUP_REMOVED lines=15> */
.L_x_102:
[----:B------:R-:W-:Y:S05]  /*1560*/  BSYNC.RECONVERGENT B0 ;  /* 0x0000000000007941 */ /* 0x000fea0003800200 */
.L_x_101:
        /* <DEDUP_REMOVED lines=15> */
.L_x_104:
[----:B------:R-:W-:Y:S05]  /*1660*/  BSYNC.RECONVERGENT B0 ;  /* 0x0000000000007941 */ /* 0x000fea0003800200 */
.L_x_103:
        /* <DEDUP_REMOVED lines=15> */
.L_x_106:
[----:B------:R-:W-:Y:S05]  /*1760*/  BSYNC.RECONVERGENT B0 ;  /* 0x0000000000007941 */ /* 0x000fea0003800200 */
.L_x_105:
        /* <DEDUP_REMOVED lines=15> */
.L_x_108:
[----:B------:R-:W-:Y:S05]  /*1860*/  BSYNC.RECONVERGENT B0 ;  /* 0x0000000000007941 */ /* 0x000fea0003800200 */
.L_x_107:
        /* <DEDUP_REMOVED lines=15> */
.L_x_110:
[----:B------:R-:W-:Y:S05]  /*1960*/  BSYNC.RECONVERGENT B0 ;  /* 0x0000000000007941 */ /* 0x000fea0003800200 */
.L_x_109:
        /* <DEDUP_REMOVED lines=15> */
.L_x_112:
[----:B------:R-:W-:Y:S05]  /*1a60*/  BSYNC.RECONVERGENT B0 ;  /* 0x0000000000007941 */ /* 0x000fea0003800200 */
.L_x_111:
        /* <DEDUP_REMOVED lines=15> */
.L_x_114:
[----:B------:R-:W-:Y:S05]  /*1b60*/  BSYNC.RECONVERGENT B0 ;  /* 0x0000000000007941 */ /* 0x000fea0003800200 */
.L_x_113:
        /* <DEDUP_REMOVED lines=15> */
.L_x_116:
[----:B------:R-:W-:Y:S05]  /*1c60*/  BSYNC.RECONVERGENT B0 ;  /* 0x0000000000007941 */ /* 0x000fea0003800200 */
.L_x_115:
        /* <DEDUP_REMOVED lines=15> */
.L_x_118:
[----:B------:R-:W-:Y:S05]  /*1d60*/  BSYNC.RECONVERGENT B0 ;  /* 0x0000000000007941 */ /* 0x000fea0003800200 */
.L_x_117:
        /* <DEDUP_REMOVED lines=15> */
.L_x_120:
[----:B------:R-:W-:Y:S05]  /*1e60*/  BSYNC.RECONVERGENT B0 ;  /* 0x0000000000007941 */ /* 0x000fea0003800200 */
.L_x_119:
        /* <DEDUP_REMOVED lines=15> */
.L_x_122:
[----:B------:R-:W-:Y:S05]  /*1f60*/  BSYNC.RECONVERGENT B0 ;  /* 0x0000000000007941 */ /* 0x000fea0003800200 */
.L_x_121:
        /* <DEDUP_REMOVED lines=15> */
.L_x_124:
[----:B------:R-:W-:Y:S05]  /*2060*/  BSYNC.RECONVERGENT B0 ;  /* 0x0000000000007941 */ /* 0x000fea0003800200 */
.L_x_123:
        /* <DEDUP_REMOVED lines=15> */
.L_x_126:
[----:B------:R-:W-:Y:S05]  /*2160*/  BSYNC.RECONVERGENT B0 ;  /* 0x0000000000007941 */ /* 0x000fea0003800200 */
.L_x_125:
        /* <DEDUP_REMOVED lines=15> */
.L_x_128:
[----:B------:R-:W-:Y:S05]  /*2260*/  BSYNC.RECONVERGENT B0 ;  /* 0x0000000000007941 */ /* 0x000fea0003800200 */
.L_x_127:
[----:B------:R-:W-:Y:S06]  /*2270*/  BAR.SYNC.DEFER_BLOCKING 0x0 ;  /* 0x0000000000007b1d */ /* 0x000fec0000010000 */
[----:B------:R-:W-:Y:S05]  /*2280*/  @P1 EXIT ;  /* 0x000000000000194d */ /* 0x000fea0003800000 */
[----:B01----:R-:W0:Y:S04]  /*2290*/  LDS R5, [R5] ;  /* 0x0000000005057984 */ /* 0x003e280000000800 */
[----:B0-----:R-:W-:Y:S01]  /*22a0*/  STG.E desc[UR8][R2.64], R5 ;  /* 0x0000000502007986 */ /* 0x001fe2000c101908 */
[----:B------:R-:W-:Y:S05]  /*22b0*/  EXIT ;  /* 0x000000000000794d */ /* 0x000fea0003800000 */
.L_x_129:
        /* <DEDUP_REMOVED lines=12> */
.L_x_261:


//--------------------- .text._Z12fase2_linhaKPiii --------------------------
	.section	.text._Z12fase2_linhaKPiii,"ax",@progbits
	.align	128
        .global         _Z12fase2_linhaKPiii
        .type           _Z12fase2_linhaKPiii,@function
        .size           _Z12fase2_linhaKPiii,(.L_x_262 - _Z12fase2_linhaKPiii)
        .other          _Z12fase2_linhaKPiii,@"STO_CUDA_ENTRY STV_DEFAULT"
_Z12fase2_linhaKPiii:
.text._Z12fase2_linhaKPiii:
[----:B------:R-:W-:Y:S01]  /*0000*/  LDC R1, c[0x0][0x37c] ;  /* 0x0000df00ff017b82 */ /* 0x000fe20000000800 */
[----:B------:R-:W0:Y:S07]  /*0010*/  S2R R5, SR_CTAID.X ;  /* 0x0000000000057919 */ /* 0x000e2e0000002500 */
[----:B------:R-:W0:Y:S02]  /*0020*/  LDC R0, c[0x0][0x38c] ;  /* 0x0000e300ff007b82 */ /* 0x000e240000000800 */
[----:B0-----:R-:W-:-:S13]  /*0030*/  ISETP.NE.AND P0, PT, R5, R0, PT ;  /* 0x000000000500720c */ /* 0x001fda0003f05270 */
[----:B------:R-:W-:Y:S05]  /*0040*/  @!P0 EXIT ;  /* 0x000000000000894d */ /* 0x000fea0003800000 */
[----:B------:R-:W0:Y:S01]  /*0050*/  S2R R10, SR_TID.X ;  /* 0x00000000000a7919 */ /* 0x000e220000002100 */
[----:B------:R-:W1:Y:S01]  /*0060*/  LDCU UR7, c[0x0][0x388] ;  /* 0x00007100ff0777ac */ /* 0x000e620008000800 */
[----:B------:R-:W2:Y:S01]  /*0070*/  LDC.64 R6, c[0x0][0x380] ;  /* 0x0000e000ff067b82 */ /* 0x000ea20000000a00 */
[----:B------:R-:W-:Y:S01]  /*0080*/  IMAD.MOV.U32 R8, RZ, RZ, 0x7fffffff ;  /* 0x7fffffffff087424 */ /* 0x000fe200078e00ff */
[----:B------:R-:W3:Y:S01]  /*0090*/  S2R R13, SR_TID.Y ;  /* 0x00000000000d7919 */ /* 0x000ee20000002200 */
[----:B------:R-:W4:Y:S01]  /*00a0*/  LDCU.64 UR8, c[0x0][0x358] ;  /* 0x00006b00ff0877ac */ /* 0x000f220008000a00 */
[----:B------:R-:W-:Y:S02]  /*00b0*/  IMAD.MOV.U32 R11, RZ, RZ, 0x7fffffff ;  /* 0x7fffffffff0b7424 */ /* 0x000fe400078e00ff */
[--C-:B0-----:R-:W-:Y:S02]  /*00c0*/  IMAD R3, R0, 0x20, R10.reuse ;  /* 0x0000002000037824 */ /* 0x101fe400078e020a */
[----:B------:R-:W-:-:S02]  /*00d0*/  IMAD R5, R5, 0x20, R10 ;  /* 0x0000002005057824 */ /* 0x000fc400078e020a */
[----:B---3--:R-:W-:-:S04]  /*00e0*/  IMAD R0, R0, 0x20, R13 ;  /* 0x0000002000007824 */ /* 0x008fc800078e020d */
[C---:B-1----:R-:W-:Y:S01]  /*00f0*/  IMAD R9, R0.reuse, UR7, R5 ;  /* 0x0000000700097c24 */ /* 0x042fe2000f8e0205 */
        /* <DEDUP_REMOVED lines=14> */
[----:B------:R-:W-:Y:S02]  /*01e0*/  LEA R5, R13, UR4, 0x7 ;  /* 0x000000040d057c11 */ /* 0x000fe4000f8e38ff */
[----:B------:R-:W-:-:S03]  /*01f0*/  LEA R4, R10, UR5, 0x2 ;  /* 0x000000050a047c11 */ /* 0x000fc6000f8e10ff */
[----:B------:R-:W-:Y:S02]  /*0200*/  IMAD R9, R10, 0x4, R5 ;  /* 0x000000040a097824 */ /* 0x000fe400078e0205 */
[----:B------:R-:W-:Y:S01]  /*0210*/  IMAD R0, R13, 0x80, R4 ;  /* 0x000000800d007824 */ /* 0x000fe200078e0204 */
[----:B------:R-:W-:Y:S01]  /*0220*/  ISETP.GE.AND P1, PT, R12, UR7, PT ;  /* 0x000000070c007c0c */ /* 0x000fe2000bf26270 */
[----:B------:R-:W-:Y:S01]  /*0230*/  BSSY.RECONVERGENT B0, `(.L_x_130) ;  /* 0x0000012000007945 */ /* 0x000fe20003800200 */
        /* <DEDUP_REMOVED lines=17> */
.L_x_131:
[----:B------:R-:W-:Y:S05]  /*0350*/  BSYNC.RECONVERGENT B0 ;  /* 0x0000000000007941 */ /* 0x000fea0003800200 */
.L_x_130:
        /* <DEDUP_REMOVED lines=8> */
[----:B------:R-:W-:Y:S02]  /*03e0*/  SHF.R.S32.HI R10, RZ, 0x1f, R6 ;  /* 0x0000001fff0a7819 */ /* 0x000fe40000011406 */
[----:B0-----:R-:W-:-:S04]  /*03f0*/  IADD3 R9, P0, PT, R6, R7, RZ ;  /* 0x0000000706097210 */ /* 0x001fc80007f1e0ff */
[----:B------:R-:W-:Y:S02]  /*0400*/  LEA.HI.X.SX32 R7, R7, R10, 0x1, P0 ;  /* 0x0000000a07077211 */ /* 0x000fe400000f0eff */
[----:B-1----:R-:W-:Y:S02]  /*0410*/  ISETP.GE.U32.AND P0, PT, R9, R8, PT ;  /* 0x000000080900720c */ /* 0x002fe40003f06070 */
[----:B------:R-:W-:-:S04]  /*0420*/  SHF.R.S32.HI R8, RZ, 0x1f, R8 ;  /* 0x0000001fff087819 */ /* 0x000fc80000011408 */
[----:B------:R-:W-:-:S13]  /*0430*/  ISETP.GE.AND.EX P0, PT, R7, R8, PT, P0 ;  /* 0x000000080700720c */ /* 0x000fda0003f06300 */
[----:B------:R1:W-:Y:S02]  /*0440*/  @!P0 STS [R0], R9 ;  /* 0x0000000900008388 */ /* 0x0003e40000000800 */
.L_x_133:
[----:B------:R-:W-:Y:S05]  /*0450*/  BSYNC.RECONVERGENT B0 ;  /* 0x0000000000007941 */ /* 0x000fea0003800200 */
.L_x_132:
[----:B------:R-:W-:Y:S06]  /*0460*/  BAR.SYNC.DEFER_BLOCKING 0x0 ;  /* 0x0000000000007b1d */ /* 0x000fec0000010000 */
[----:B------:R-:W-:Y:S01]  /*0470*/  BSSY.RECONVERGENT B0, `(.L_x_134) ;  /* 0x000000e000007945 */ /* 0x000fe20003800200 */
[----:B------:R-:W2:Y:S04]  /*0480*/  LDS R7, [R4+0x100] ;  /* 0x0001000004077984 */ /* 0x000ea80000000800 */
[----:B------:R-:W3:Y:S01]  /*0490*/  LDS R6, [R5+0x8] ;  /* 0x0000080005067984 */ /* 0x000ee20000000800 */
[----:B--2---:R-:W-:-:S04]  /*04a0*/  ISETP.NE.AND P0, PT, R7, 0x7fffffff, PT ;  /* 0x7fffffff0700780c */ /* 0x004fc80003f05270 */
[----:B---3--:R-:W-:-:S13]  /*04b0*/  ISETP.EQ.OR P0, PT, R6, 0x7fffffff, !P0 ;  /* 0x7fffffff0600780c */ /* 0x008fda0004702670 */
[----:B------:R-:W-:Y:S05]  /*04c0*/  @P0 BRA `(.L_x_135) ;  /* 0x0000000000200947 */ /* 0x000fea0003800000 */
[----:B------:R-:W2:Y:S01]  /*04d0*/  LDS R8, [R0] ;  /* 0x0000000000087984 */ /* 0x000ea20000000800 */
[----:B------:R-:W-:Y:S02]  /*04e0*/  SHF.R.S32.HI R10, RZ, 0x1f, R6 ;  /* 0x0000001fff0a7819 */ /* 0x000fe40000011406 */
[----:B01----:R-:W-:-:S04]  /*04f0*/  IADD3 R9, P0, PT, R6, R7, RZ ;  /* 0x0000000706097210 */ /* 0x003fc80007f1e0ff */
[----:B------:R-:W-:Y:S02]  /*0500*/  LEA.HI.X.SX32 R7, R7, R10, 0x1, P0 ;  /* 0x0000000a07077211 */ /* 0x000fe400000f0eff */
[----:B--2---:R-:W-:Y:S02]  /*0510*/  ISETP.GE.U32.AND P0, PT, R9, R8, PT ;  /* 0x000000080900720c */ /* 0x004fe40003f06070 */
[----:B------:R-:W-:-:S04]  /*0520*/  SHF.R.S32.HI R8, RZ, 0x1f, R8 ;  /* 0x0000001fff087819 */ /* 0x000fc80000011408 */
[----:B------:R-:W-:-:S13]  /*0530*/  ISETP.GE.AND.EX P0, PT, R7, R8, PT, P0 ;  /* 0x000000080700720c */ /* 0x000fda0003f06300 */
[----:B------:R2:W-:Y:S02]  /*0540*/  @!P0 STS [R0], R9 ;  /* 0x0000000900008388 */ /* 0x0005e40000000800 */
.L_x_135:
[----:B------:R-:W-:Y:S05]  /*0550*/  BSYNC.RECONVERGENT B0 ;  /* 0x0000000000007941 */ /* 0x000fea0003800200 */
.L_x_134:
[----:B------:R-:W-:Y:S06]  /*0560*/  BAR.SYNC.DEFER_BLOCKING 0x0 ;  /* 0x0000000000007b1d */ /* 0x000fec0000010000 */
[----:B------:R-:W-:Y:S01]  /*0570*/  BSSY.RECONVERGENT B0, `(.L_x_136) ;  /* 0x000000e000007945 */ /* 0x000fe20003800200 */
[----:B------:R-:W3:Y:S04]  /*0580*/  LDS R7, [R4+0x180] ;  /* 0x0001800004077984 */ /* 0x000ee80000000800 */
[----:B------:R-:W4:Y:S01]  /*0590*/  LDS R6, [R5+0xc] ;  /* 0x00000c0005067984 */ /* 0x000f220000000800 */
[----:B---3--:R-:W-:-:S04]  /*05a0*/  ISETP.NE.AND P0, PT, R7, 0x7fffffff, PT ;  /* 0x7fffffff0700780c */ /* 0x008fc80003f05270 */
[----:B----4-:R-:W-:-:S13]  /*05b0*/  ISETP.EQ.OR P0, PT, R6, 0x7fffffff, !P0 ;  /* 0x7fffffff0600780c */ /* 0x010fda0004702670 */
[----:B------:R-:W-:Y:S05]  /*05c0*/  @P0 BRA `(.L_x_137) ;  /* 0x0000000000200947 */ /* 0x000fea0003800000 */
[----:B------:R-:W3:Y:S01]  /*05d0*/  LDS R8, [R0] ;  /* 0x0000000000087984 */ /* 0x000ee20000000800 */
[----:B------:R-:W-:Y:S02]  /*05e0*/  SHF.R.S32.HI R10, RZ, 0x1f, R6 ;  /* 0x0000001fff0a7819 */ /* 0x000fe40000011406 */
[----:B012---:R-:W-:-:S04]  /*05f0*/  IADD3 R9, P0, PT, R6, R7, RZ ;  /* 0x0000000706097210 */ /* 0x007fc80007f1e0ff */
[----:B------:R-:W-:Y:S02]  /*0600*/  LEA.HI.X.SX32 R7, R7, R10, 0x1, P0 ;  /* 0x0000000a07077211 */ /* 0x000fe400000f0eff */
[----:B---3--:R-:W-:Y:S02]  /*0610*/  ISETP.GE.U32.AND P0, PT, R9, R8, PT ;  /* 0x000000080900720c */ /* 0x008fe40003f06070 */
[----:B------:R-:W-:-:S04]  /*0620*/  SHF.R.S32.HI R8, RZ, 0x1f, R8 ;  /* 0x0000001fff087819 */ /* 0x000fc80000011408 */
[----:B------:R-:W-:-:S13]  /*0630*/  ISETP.GE.AND.EX P0, PT, R7, R8, PT, P0 ;  /* 0x000000080700720c */ /* 0x000fda0003f06300 */
[----:B------:R3:W-:Y:S02]  /*0640*/  @!P0 STS [R0], R9 ;  /* 0x0000000900008388 */ /* 0x0007e40000000800 */
.L_x_137:
[----:B------:R-:W-:Y:S05]  /*0650*/  BSYNC.RECONVERGENT B0 ;  /* 0x0000000000007941 */ /* 0x000fea0003800200 */
.L_x_136:
[----:B------:R-:W-:Y:S06]  /*0660*/  BAR.SYNC.DEFER_BLOCKING 0x0 ;  /* 0x0000000000007b1d */ /* 0x000fec0000010000 */
[----:B------:R-:W-:Y:S01]  /*0670*/  BSSY.RECONVERGENT B0, `(.L_x_138) ;  /* 0x000000e000007945 */ /* 0x000fe20003800200 */
[----:B------:R-:W4:Y:S04]  /*0680*/  LDS R7, [R4+0x200] ;  /* 0x0002000004077984 */ /* 0x000f280000000800 */
[----:B------:R-:W5:Y:S01]  /*0690*/  LDS R6, [R5+0x10] ;  /* 0x0000100005067984 */ /* 0x000f620000000800 */
[----:B----4-:R-:W-:-:S04]  /*06a0*/  ISETP.NE.AND P0, PT, R7, 0x7fffffff, PT ;  /* 0x7fffffff0700780c */ /* 0x010fc80003f05270 */
[----:B-----5:R-:W-:-:S13]  /*06b0*/  ISETP.EQ.OR P0, PT, R6, 0x7fffffff, !P0 ;  /* 0x7fffffff0600780c */ /* 0x020fda0004702670 */
[----:B------:R-:W-:Y:S05]  /*06c0*/  @P0 BRA `(.L_x_139) ;  /* 0x0000000000200947 */ /* 0x000fea0003800000 */
[----:B------:R-:W4:Y:S01]  /*06d0*/  LDS R8, [R0] ;  /* 0x0000000000087984 */ /* 0x000f220000000800 */
[----:B------:R-:W-:Y:S02]  /*06e0*/  SHF.R.S32.HI R10, RZ, 0x1f, R6 ;  /* 0x0000001fff0a7819 */ /* 0x000fe40000011406 */
[----:B0123--:R-:W-:-:S04]  /*06f0*/  IADD3 R9, P0, PT, R6, R7, RZ ;  /* 0x0000000706097210 */ /* 0x00ffc80007f1e0ff */
[----:B------:R-:W-:Y:S02]  /*0700*/  LEA.HI.X.SX32 R7, R7, R10, 0x1, P0 ;  /* 0x0000000a07077211 */ /* 0x000fe400000f0eff */
[----:B----4-:R-:W-:Y:S02]  /*0710*/  ISETP.GE.U32.AND P0, PT, R9, R8, PT ;  /* 0x000000080900720c */ /* 0x010fe40003f06070 */
[----:B------:R-:W-:-:S04]  /*0720*/  SHF.R.S32.HI R8, RZ, 0x1f, R8 ;  /* 0x0000001fff087819 */ /* 0x000fc80000011408 */
[----:B------:R-:W-:-:S13]  /*0730*/  ISETP.GE.AND.EX P0, PT, R7, R8, PT, P0 ;  /* 0x000000080700720c */ /* 0x000fda0003f06300 */
[----:B------:R4:W-:Y:S02]  /*0740*/  @!P0 STS [R0], R9 ;  /* 0x0000000900008388 */ /* 0x0009e40000000800 */
.L_x_139:
[----:B------:R-:W-:Y:S05]  /*0750*/  BSYNC.RECONVERGENT B0 ;  /* 0x0000000000007941 */ /* 0x000fea0003800200 */
.L_x_138:
[----:B------:R-:W-:Y:S06]  /*0760*/  BAR.SYNC.DEFER_BLOCKING 0x0 ;  /* 0x0000000000007b1d */ /* 0x000fec0000010000 */
[----:B------:R-:W-:Y:S01]  /*0770*/  BSSY.RECONVERGENT B0, `(.L_x_140) ;  /* 0x000000e000007945 */ /* 0x000fe20003800200 */
[----:B------:R-:W5:Y:S04]  /*0780*/  LDS R7, [R4+0x280] ;  /* 0x0002800004077984 */ /* 0x000f680000000800 */
[----:B------:R-:W0:Y:S01]  /*0790*/  LDS R6, [R5+0x14] ;  /* 0x0000140005067984 */ /* 0x000e220000000800 */
[----:B-----5:R-:W-:-:S04]  /*07a0*/  ISETP.NE.AND P0, PT, R7, 0x7fffffff, PT ;  /* 0x7fffffff0700780c */ /* 0x020fc80003f05270 */
[----:B0-----:R-:W-:-:S13]  /*07b0*/  ISETP.EQ.OR P0, PT, R6, 0x7fffffff, !P0 ;  /* 0x7fffffff0600780c */ /* 0x001fda0004702670 */
[----:B------:R-:W-:Y:S05]  /*07c0*/  @P0 BRA `(.L_x_141) ;  /* 0x0000000000200947 */ /* 0x000fea0003800000 */
[----:B------:R-:W0:Y:S01]  /*07d0*/  LDS R8, [R0] ;  /* 0x0000000000087984 */ /* 0x000e220000000800 */
[----:B------:R-:W-:Y:S02]  /*07e0*/  SHF.R.S32.HI R10, RZ, 0x1f, R6 ;  /* 0x0000001fff0a7819 */ /* 0x000fe40000011406 */
[----:B-1234-:R-:W-:-:S04]  /*07f0*/  IADD3 R9, P0, PT, R6, R7, RZ ;  /* 0x0000000706097210 */ /* 0x01efc80007f1e0ff */
[----:B------:R-:W-:Y:S02]  /*0800*/  LEA.HI.X.SX32 R7, R7, R10, 0x1, P0 ;  /* 0x0000000a07077211 */ /* 0x000fe400000f0eff */
[----:B0-----:R-:W-:Y:S02]  /*0810*/  ISETP.GE.U32.AND P0, PT, R9, R8, PT ;  /* 0x000000080900720c */ /* 0x001fe40003f06070 */
[----:B------:R-:W-:-:S04]  /*0820*/  SHF.R.S32.HI R8, RZ, 0x1f, R8 ;  /* 0x0000001fff087819 */ /* 0x000fc80000011408 */
[----:B------:R-:W-:-:S13]  /*0830*/  ISETP.GE.AND.EX P0, PT, R7, R8, PT, P0 ;  /* 0x000000080700720c */ /* 0x000fda0003f06300 */
[----:B------:R0:W-:Y:S02]  /*0840*/  @!P0 STS [R0], R9 ;  /* 0x0000000900008388 */ /* 0x0001e40000000800 */
.L_x_141:
[----:B------:R-:W-:Y:S05]  /*0850*/  BSYNC.RECONVERGENT B0 ;  /* 0x0000000000007941 */ /* 0x000fea0003800200 */
.L_x_140:
[----:B------:R-:W-:Y:S06]  /*0860*/  BAR.SYNC.DEFER_BLOCKING 0x0 ;  /* 0x0000000000007b1d */ /* 0x000fec0000010000 */
[----:B------:R-:W-:Y:S01]  /*0870*/  BSSY.RECONVERGENT B0, `(.L_x_142) ;  /* 0x000000e000007945 */ /* 0x000fe20003800200 */
[----:B------:R-:W5:Y:S04]  /*0880*/  LDS R7, [R4+0x300] ;  /* 0x0003000004077984 */ /* 0x000f680000000800 */
[----:B------:R-:W1:Y:S01]  /*0890*/  LDS R6, [R5+0x18] ;  /* 0x0000180005067984 */ /* 0x000e620000000800 */
[----:B-----5:R-:W-:-:S04]  /*08a0*/  ISETP.NE.AND P0, PT, R7, 0x7fffffff, PT ;  /* 0x7fffffff0700780c */ /* 0x020fc80003f05270 */
[----:B-1----:R-:W-:-:S13]  /*08b0*/  ISETP.EQ.OR P0, PT, R6, 0x7fffffff, !P0 ;  /* 0x7fffffff0600780c */ /* 0x002fda0004702670 */
[----:B------:R-:W-:Y:S05]  /*08c0*/  @P0 BRA `(.L_x_143) ;  /* 0x0000000000200947 */ /* 0x000fea0003800000 */
[----:B------:R-:W1:Y:S01]  /*08d0*/  LDS R8, [R0] ;  /* 0x0000000000087984 */ /* 0x000e620000000800 */
[----:B------:R-:W-:Y:S02]  /*08e0*/  SHF.R.S32.HI R10, RZ, 0x1f, R6 ;  /* 0x0000001fff0a7819 */ /* 0x000fe40000011406 */
[----:B0-234-:R-:W-:-:S04]  /*08f0*/  IADD3 R9, P0, PT, R6, R7, RZ ;  /* 0x0000000706097210 */ /* 0x01dfc80007f1e0ff */
[----:B------:R-:W-:Y:S02]  /*0900*/  LEA.HI.X.SX32 R7, R7, R10, 0x1, P0 ;  /* 0x0000000a07077211 */ /* 0x000fe400000f0eff */
[----:B-1----:R-:W-:Y:S02]  /*0910*/  ISETP.GE.U32.AND P0, PT, R9, R8, PT ;  /* 0x000000080900720c */ /* 0x002fe40003f06070 */
[----:B------:R-:W-:-:S04]  /*0920*/  SHF.R.S32.HI R8, RZ, 0x1f, R8 ;  /* 0x0000001fff087819 */ /* 0x000fc80000011408 */
[----:B------:R-:W-:-:S13]  /*0930*/  ISETP.GE.AND.EX P0, PT, R7, R8, PT, P0 ;  /* 0x000000080700720c */ /* 0x000fda0003f06300 */
[----:B------:R1:W-:Y:S02]  /*0940*/  @!P0 STS [R0], R9 ;  /* 0x0000000900008388 */ /* 0x0003e40000000800 */
.L_x_143:
[----:B------:R-:W-:Y:S05]  /*0950*/  BSYNC.RECONVERGENT B0 ;  /* 0x0000000000007941 */ /* 0x000fea0003800200 */
.L_x_142:
        /* <DEDUP_REMOVED lines=15> */
.L_x_145:
[----:B------:R-:W-:Y:S05]  /*0a50*/  BSYNC.RECONVERGENT B0 ;  /* 0x0000000000007941 */ /* 0x000fea0003800200 */
.L_x_144:
        /* <DEDUP_REMOVED lines=15> */
.L_x_147:
[----:B------:R-:W-:Y:S05]  /*0b50*/  BSYNC.RECONVERGENT B0 ;  /* 0x0000000000007941 */ /* 0x000fea0003800200 */
.L_x_146:
        /* <DEDUP_REMOVED lines=15> */
.L_x_149:
[----:B------:R-:W-:Y:S05]  /*0c50*/  BSYNC.RECONVERGENT B0 ;  /* 0x0000000000007941 */ /* 0x000fea0003800200 */
.L_x_148:
        /* <DEDUP_REMOVED lines=15> */
.L_x_151:
[----:B------:R-:W-:Y:S05]  /*0d50*/  BSYNC.RECONVERGENT B0 ;  /* 0x0000000000007941 */ /* 0x000fea0003800200 */
.L_x_150:
        /* <DEDUP_REMOVED lines=15> */
.L_x_153:
[----:B------:R-:W-:Y:S05]  /*0e50*/  BSYNC.RECONVERGENT B0 ;  /* 0x0000000000007941 */ /* 0x000fea0003800200 */
.L_x_152:
        /* <DEDUP_REMOVED lines=15> */
.L_x_155:
[----:B------:R-:W-:Y:S05]  /*0f50*/  BSYNC.RECONVERGENT B0 ;  /* 0x0000000000007941 */ /* 0x000fea0003800200 */
.L_x_154:
        /* <DEDUP_REMOVED lines=15> */
.L_x_157:
[----:B------:R-:W-:Y:S05]  /*1050*/  BSYNC.RECONVERGENT B0 ;  /* 0x0000000000007941 */ /* 0x000fea0003800200 */
.L_x_156:
        /* <DEDUP_REMOVED lines=15> */
.L_x_159:
[----:B------:R-:W-:Y:S05]  /*1150*/  BSYNC.RECONVERGENT B0 ;  /* 0x0000000000007941 */ /* 0x000fea0003800200 */
.L_x_158:
        /* <DEDUP_REMOVED lines=15> */
.L_x_161:
[----:B------:R-:W-:Y:S05]  /*1250*/  BSYNC.RECONVERGENT B0 ;  /* 0x0000000000007941 */ /* 0x000fea0003800200 */
.L_x_160:
        /* <DEDUP_REMOVED lines=15> */
.L_x_163:
[----:B------:R-:W-:Y:S05]  /*1350*/  BSYNC.RECONVERGENT B0 ;  /* 0x0000000000007941 */ /* 0x000fea0003800200 */
.L_x_162:
        /* <DEDUP_REMOVED lines=15> */
.L_x_165:
[----:B------:R-:W-:Y:S05]  /*1450*/  BSYNC.RECONVERGENT B0 ;  /* 0x0000000000007941 */ /* 0x000fea0003800200 */
.L_x_164:
        /* <DEDUP_REMOVED lines=15> */
.L_x_167:
[----:B------:R-:W-:Y:S05]  /*1550*/  BSYNC.RECONVERGENT B0 ;  /* 0x0000000000007941 */ /* 0x000fea0003800200 */
.L_x_166:
        /* <DEDUP_REMOVED lines=15> */
.L_x_169:
[----:B------:R-:W-:Y:S05]  /*1650*/  BSYNC.RECONVERGENT B0 ;  /* 0x0000000000007941 */ /* 0x000fea0003800200 */
.L_x_168:
        /* <DEDUP_REMOVED lines=15> */
.L_x_171:
[----:B------:R-:W-:Y:S05]  /*1750*/  BSYNC.RECONVERGENT B0 ;  /* 0x0000000000007941 */ /* 0x000fea0003800200 */
.L_x_170:
        /* <DEDUP_REMOVED lines=15> */
.L_x_173:
[----:B------:R-:W-:Y:S05]  /*1850*/  BSYNC.RECONVERGENT B0 ;  /* 0x0000000000007941 */ /* 0x000fea0003800200 */
.L_x_172:
        /* <DEDUP_REMOVED lines=15> */
.L_x_175:
[----:B------:R-:W-:Y:S05]  /*1950*/  BSYNC.RECONVERGENT B0 ;  /* 0x0000000000007941 */ /* 0x000fea0003800200 */
.L_x_174:
        /* <DEDUP_REMOVED lines=15> */
.L_x_177:
[----:B------:R-:W-:Y:S05]  /*1a50*/  BSYNC.RECONVERGENT B0 ;  /* 0x0000000000007941 */ /* 0x000fea0003800200 */
.L_x_176:
        /* <DEDUP_REMOVED lines=15> */
.L_x_179:
[----:B------:R-:W-:Y:S05]  /*1b50*/  BSYNC.RECONVERGENT B0 ;  /* 0x0000000000007941 */ /* 0x000fea0003800200 */
.L_x_178:
        /* <DEDUP_REMOVED lines=15> */
.L_x_181:
[----:B------:R-:W-:Y:S05]  /*1c50*/  BSYNC.RECONVERGENT B0 ;  /* 0x0000000000007941 */ /* 0x000fea0003800200 */
.L_x_180:
        /* <DEDUP_REMOVED lines=15> */
.L_x_183:
[----:B------:R-:W-:Y:S05]  /*1d50*/  BSYNC.RECONVERGENT B0 ;  /* 0x0000000000007941 */ /* 0x000fea0003800200 */
.L_x_182:
        /* <DEDUP_REMOVED lines=15> */
.L_x_185:
[----:B------:R-:W-:Y:S05]  /*1e50*/  BSYNC.RECONVERGENT B0 ;  /* 0x0000000000007941 */ /* 0x000fea0003800200 */
.L_x_184:
        /* <DEDUP_REMOVED lines=15> */
.L_x_187:
[----:B------:R-:W-:Y:S05]  /*1f50*/  BSYNC.RECONVERGENT B0 ;  /* 0x0000000000007941 */ /* 0x000fea0003800200 */
.L_x_186:
        /* <DEDUP_REMOVED lines=15> */
.L_x_189:
[----:B------:R-:W-:Y:S05]  /*2050*/  BSYNC.RECONVERGENT B0 ;  /* 0x0000000000007941 */ /* 0x000fea0003800200 */
.L_x_188:
        /* <DEDUP_REMOVED lines=15> */
.L_x_191:
[----:B------:R-:W-:Y:S05]  /*2150*/  BSYNC.RECONVERGENT B0 ;  /* 0x0000000000007941 */ /* 0x000fea0003800200 */
.L_x_190:
        /* <DEDUP_REMOVED lines=15> */
.L_x_193:
[----:B------:R-:W-:Y:S05]  /*2250*/  BSYNC.RECONVERGENT B0 ;  /* 0x0000000000007941 */ /* 0x000fea0003800200 */
.L_x_192:
[----:B------:R-:W-:Y:S06]  /*2260*/  BAR.SYNC.DEFER_BLOCKING 0x0 ;  /* 0x0000000000007b1d */ /* 0x000fec0000010000 */
[----:B------:R-:W-:Y:S05]  /*2270*/  @P1 EXIT ;  /* 0x000000000000194d */ /* 0x000fea0003800000 */
[----:B0-----:R-:W0:Y:S04]  /*2280*/  LDS R5, [R0] ;  /* 0x0000000000057984 */ /* 0x001e280000000800 */
[----:B0-----:R-:W-:Y:S01]  /*2290*/  STG.E desc[UR8][R2.64], R5 ;  /* 0x0000000502007986 */ /* 0x001fe2000c101908 */
[----:B------:R-:W-:Y:S05]  /*22a0*/  EXIT ;  /* 0x000000000000794d */ /* 0x000fea0003800000 */
.L_x_194:
        /* <DEDUP_REMOVED lines=13> */
.L_x_262:


//--------------------- .text._Z19fase1_blocoDiagonalPiii --------------------------
	.section	.text._Z19fase1_blocoDiagonalPiii,"ax",@progbits
	.align	128
        .global         _Z19fase1_blocoDiagonalPiii
        .type           _Z19fase1_blocoDiagonalPiii,@function
        .size           _Z19fase1_blocoDiagonalPiii,(.L_x_263 - _Z19fase1_blocoDiagonalPiii)
        .other          _Z19fase1_blocoDiagonalPiii,@"STO_CUDA_ENTRY STV_DEFAULT"
_Z19fase1_blocoDiagonalPiii:
.text._Z19fase1_blocoDiagonalPiii:
[----:B------:R-:W-:Y:S01]  /*0000*/  LDC R1, c[0x0][0x37c] ;  /* 0x0000df00ff017b82 */ /* 0x000fe20000000800 */
[----:B------:R-:W0:Y:S07]  /*0010*/  S2R R6, SR_TID.Y ;  /* 0x0000000000067919 */ /* 0x000e2e0000002200 */
[----:B------:R-:W0:Y:S01]  /*0020*/  LDC.64 R2, c[0x0][0x388] ;  /* 0x0000e200ff027b82 */ /* 0x000e220000000a00 */
[----:B------:R-:W1:Y:S01]  /*0030*/  LDCU.64 UR6, c[0x0][0x358] ;  /* 0x00006b00ff0677ac */ /* 0x000e620008000a00 */
[----:B------:R-:W-:Y:S01]  /*0040*/  IMAD.MOV.U32 R9, RZ, RZ, 0x7fffffff ;  /* 0x7fffffffff097424 */ /* 0x000fe200078e00ff */
[----:B------:R-:W2:Y:S05]  /*0050*/  S2R R8, SR_TID.X ;  /* 0x0000000000087919 */ /* 0x000eaa0000002100 */
[----:B------:R-:W3:Y:S01]  /*0060*/  LDC.64 R4, c[0x0][0x380] ;  /* 0x0000e000ff047b82 */ /* 0x000ee20000000a00 */
[----:B0-----:R-:W-:-:S02]  /*0070*/  IMAD R7, R3, 0x20, R6 ;  /* 0x0000002003077824 */ /* 0x001fc400078e0206 */
[----:B--2---:R-:W-:-:S05]  /*0080*/  IMAD R0, R3, 0x20, R8 ;  /* 0x0000002003007824 */ /* 0x004fca00078e0208 */
[C---:B------:R-:W-:Y:S01]  /*0090*/  VIMNMX R3, PT, PT, R7.reuse, R0, !PT ;  /* 0x0000000007037248 */ /* 0x040fe20007fe0100 */
[----:B------:R-:W-:-:S03]  /*00a0*/  IMAD R7, R7, R2, R0 ;  /* 0x0000000207077224 */ /* 0x000fc600078e0200 */
[----:B------:R-:W-:Y:S01]  /*00b0*/  ISETP.GE.AND P0, PT, R3, R2, PT ;  /* 0x000000020300720c */ /* 0x000fe20003f06270 */
[----:B---3--:R-:W-:-:S12]  /*00c0*/  IMAD.WIDE R4, R7, 0x4, R4 ;  /* 0x0000000407047825 */ /* 0x008fd800078e0204 */
[----:B-1----:R-:W2:Y:S01]  /*00d0*/  @!P0 LDG.E R9, desc[UR6][R4.64] ;  /* 0x0000000604098981 */ /* 0x002ea2000c1e1900 */
[----:B------:R-:W0:Y:S01]  /*00e0*/  S2UR UR5, SR_CgaCtaId ;  /* 0x00000000000579c3 */ /* 0x000e220000008800 */
[----:B------:R-:W-:Y:S01]  /*00f0*/  UMOV UR4, 0x400 ;  /* 0x0000040000047882 */ /* 0x000fe20000000000 */
[----:B------:R-:W-:Y:S01]  /*0100*/  BSSY.RECONVERGENT B0, `(.L_x_195) ;  /* 0x0000015000007945 */ /* 0x000fe20003800200 */
[----:B0-----:R-:W-:-:S06]  /*0110*/  ULEA UR4, UR5, UR4, 0x18 ;  /* 0x0000000405047291 */ /* 0x001fcc000f8ec0ff */
[----:B------:R-:W-:Y:S02]  /*0120*/  LEA R7, R6, UR4, 0x7 ;  /* 0x0000000406077c11 */ /* 0x000fe4000f8e38ff */
[----:B------:R-:W-:-:S03]  /*0130*/  LEA R0, R8, UR4, 0x2 ;  /* 0x0000000408007c11 */ /* 0x000fc6000f8e10ff */
[----:B------:R-:W-:-:S05]  /*0140*/  IMAD R6, R8, 0x4, R7 ;  /* 0x0000000408067824 */ /* 0x000fca00078e0207 */
        /* <DEDUP_REMOVED lines=16> */
.L_x_196:
[----:B------:R-:W-:Y:S05]  /*0250*/  BSYNC.RECONVERGENT B0 ;  /* 0x0000000000007941 */ /* 0x000fea0003800200 */
.L_x_195:
        /* <DEDUP_REMOVED lines=15> */
.L_x_198:
[----:B------:R-:W-:Y:S05]  /*0350*/  BSYNC.RECONVERGENT B0 ;  /* 0x0000000000007941 */ /* 0x000fea0003800200 */
.L_x_197:
        /* <DEDUP_REMOVED lines=15> */
.L_x_200:
[----:B------:R-:W-:Y:S05]  /*0450*/  BSYNC.RECONVERGENT B0 ;  /* 0x0000000000007941 */ /* 0x000fea0003800200 */
.L_x_199:
        /* <DEDUP_REMOVED lines=15> */
.L_x_202:
[----:B------:R-:W-:Y:S05]  /*0550*/  BSYNC.RECONVERGENT B0 ;  /* 0x0000000000007941 */ /* 0x000fea0003800200 */
.L_x_201:
        /* <DEDUP_REMOVED lines=15> */
.L_x_204:
[----:B------:R-:W-:Y:S05]  /*0650*/  BSYNC.RECONVERGENT B0 ;  /* 0x0000000000007941 */ /* 0x000fea0003800200 */
.L_x_203:
        /* <DEDUP_REMOVED lines=15> */
.L_x_206:
[----:B------:R-:W-:Y:S05]  /*0750*/  BSYNC.RECONVERGENT B0 ;  /* 0x0000000000007941 */ /* 0x000fea0003800200 */
.L_x_205:
        /* <DEDUP_REMOVED lines=15> */
.L_x_208:
[----:B------:R-:W-:Y:S05]  /*0850*/  BSYNC.RECONVERGENT B0 ;  /* 0x0000000000007941 */ /* 0x000fea0003800200 */
.L_x_207:
        /* <DEDUP_REMOVED lines=15> */
.L_x_210:
[----:B------:R-:W-:Y:S05]  /*0950*/  BSYNC.RECONVERGENT B0 ;  /* 0x0000000000007941 */ /* 0x000fea0003800200 */
.L_x_209:
        /* <DEDUP_REMOVED lines=15> */
.L_x_212:
[----:B------:R-:W-:Y:S05]  /*0a50*/  BSYNC.RECONVERGENT B0 ;  /* 0x0000000000007941 */ /* 0x000fea0003800200 */
.L_x_211:
        /* <DEDUP_REMOVED lines=15> */
.L_x_214:
[----:B------:R-:W-:Y:S05]  /*0b50*/  BSYNC.RECONVERGENT B0 ;  /* 0x0000000000007941 */ /* 0x000fea0003800200 */
.L_x_213:
        /* <DEDUP_REMOVED lines=15> */
.L_x_216:
[----:B------:R-:W-:Y:S05]  /*0c50*/  BSYNC.RECONVERGENT B0 ;  /* 0x0000000000007941 */ /* 0x000fea0003800200 */
.L_x_215:
        /* <DEDUP_REMOVED lines=15> */
.L_x_218:
[----:B------:R-:W-:Y:S05]  /*0d50*/  BSYNC.RECONVERGENT B0 ;  /* 0x0000000000007941 */ /* 0x000fea0003800200 */
.L_x_217:
        /* <DEDUP_REMOVED lines=15> */
.L_x_220:
[----:B------:R-:W-:Y:S05]  /*0e50*/  BSYNC.RECONVERGENT B0 ;  /* 0x0000000000007941 */ /* 0x000fea0003800200 */
.L_x_219:
        /* <DEDUP_REMOVED lines=15> */
.L_x_222:
[----:B------:R-:W-:Y:S05]  /*0f50*/  BSYNC.RECONVERGENT B0 ;  /* 0x0000000000007941 */ /* 0x000fea0003800200 */
.L_x_221:
        /* <DEDUP_REMOVED lines=15> */
.L_x_224:
[----:B------:R-:W-:Y:S05]  /*1050*/  BSYNC.RECONVERGENT B0 ;  /* 0x0000000000007941 */ /* 0x000fea0003800200 */
.L_x_223:
        /* <DEDUP_REMOVED lines=15> */
.L_x_226:
[----:B------:R-:W-:Y:S05]  /*1150*/  BSYNC.RECONVERGENT B0 ;  /* 0x0000000000007941 */ /* 0x000fea0003800200 */
.L_x_225:
        /* <DEDUP_REMOVED lines=15> */
.L_x_228:
[----:B------:R-:W-:Y:S05]  /*1250*/  BSYNC.RECONVERGENT B0 ;  /* 0x0000000000007941 */ /* 0x000fea0003800200 */
.L_x_227:
        /* <DEDUP_REMOVED lines=15> */
.L_x_230:
[----:B------:R-:W-:Y:S05]  /*1350*/  BSYNC.RECONVERGENT B0 ;  /* 0x0000000000007941 */ /* 0x000fea0003800200 */
.L_x_229:
        /* <DEDUP_REMOVED lines=15> */
.L_x_232:
[----:B------:R-:W-:Y:S05]  /*1450*/  BSYNC.RECONVERGENT B0 ;  /* 0x0000000000007941 */ /* 0x000fea0003800200 */
.L_x_231:
        /* <DEDUP_REMOVED lines=15> */
.L_x_234:
[----:B------:R-:W-:Y:S05]  /*1550*/  BSYNC.RECONVERGENT B0 ;  /* 0x0000000000007941 */ /* 0x000fea0003800200 */
.L_x_233:
        /* <DEDUP_REMOVED lines=15> */
.L_x_236:
[----:B------:R-:W-:Y:S05]  /*1650*/  BSYNC.RECONVERGENT B0 ;  /* 0x0000000000007941 */ /* 0x000fea0003800200 */
.L_x_235:
        /* <DEDUP_REMOVED lines=15> */
.L_x_238:
[----:B------:R-:W-:Y:S05]  /*1750*/  BSYNC.RECONVERGENT B0 ;  /* 0x0000000000007941 */ /* 0x000fea0003800200 */
.L_x_237:
        /* <DEDUP_REMOVED lines=15> */
.L_x_240:
[----:B------:R-:W-:Y:S05]  /*1850*/  BSYNC.RECONVERGENT B0 ;  /* 0x0000000000007941 */ /* 0x000fea0003800200 */
.L_x_239:
        /* <DEDUP_REMOVED lines=15> */
.L_x_242:
[----:B------:R-:W-:Y:S05]  /*1950*/  BSYNC.RECONVERGENT B0 ;  /* 0x0000000000007941 */ /* 0x000fea0003800200 */
.L_x_241:
        /* <DEDUP_REMOVED lines=15> */
.L_x_244:
[----:B------:R-:W-:Y:S05]  /*1a50*/  BSYNC.RECONVERGENT B0 ;  /* 0x0000000000007941 */ /* 0x000fea0003800200 */
.L_x_243:
        /* <DEDUP_REMOVED lines=15> */
.L_x_246:
[----:B------:R-:W-:Y:S05]  /*1b50*/  BSYNC.RECONVERGENT B0 ;  /* 0x0000000000007941 */ /* 0x000fea0003800200 */
.L_x_245:
        /* <DEDUP_REMOVED lines=15> */
.L_x_248:
[----:B------:R-:W-:Y:S05]  /*1c50*/  BSYNC.RECONVERGENT B0 ;  /* 0x0000000000007941 */ /* 0x000fea0003800200 */
.L_x_247:
        /* <DEDUP_REMOVED lines=15> */
.L_x_250:
[----:B------:R-:W-:Y:S05]  /*1d50*/  BSYNC.RECONVERGENT B0 ;  /* 0x0000000000007941 */ /* 0x000fea0003800200 */
.L_x_249:
        /* <DEDUP_REMOVED lines=15> */
.L_x_252:
[----:B------:R-:W-:Y:S05]  /*1e50*/  BSYNC.RECONVERGENT B0 ;  /* 0x0000000000007941 */ /* 0x000fea0003800200 */
.L_x_251:
        /* <DEDUP_REMOVED lines=15> */
.L_x_254:
[----:B------:R-:W-:Y:S05]  /*1f50*/  BSYNC.RECONVERGENT B0 ;  /* 0x0000000000007941 */ /* 0x000fea0003800200 */
.L_x_253:
        /* <DEDUP_REMOVED lines=15> */
.L_x_256:
[----:B------:R-:W-:Y:S05]  /*2050*/  BSYNC.RECONVERGENT B0 ;  /* 0x0000000000007941 */ /* 0x000fea0003800200 */
.L_x_255:
[----:B------:R-:W-:Y:S01]  /*2060*/  BAR.SYNC.DEFER_BLOCKING 0x0 ;  /* 0x0000000000007b1d */ /* 0x000fe20000010000 */
[----:B------:R-:W-:-:S05]  /*2070*/  ISETP.GE.AND P1, PT, R3, R2, PT ;  /* 0x000000020300720c */ /* 0x000fca0003f26270 */
        /* <DEDUP_REMOVED lines=8> */
[----:B------:R-:W-:-:S04]  /*2100*/  IADD3 R7, P0, PT, R7, R0, RZ ;  /* 0x0000000007077210 */ /* 0x000fc80007f1e0ff */
[----:B------:R-:W-:Y:S02]  /*2110*/  LEA.HI.X.SX32 R3, R0, R3, 0x1, P0 ;  /* 0x0000000300037211 */ /* 0x000fe400000f0eff */
[----:B-1----:R-:W-:Y:S02]  /*2120*/  ISETP.GE.U32.AND P0, PT, R7, R2, PT ;  /* 0x000000020700720c */ /* 0x002fe40003f06070 */
[----:B------:R-:W-:-:S04]  /*2130*/  SHF.R.S32.HI R2, RZ, 0x1f, R2 ;  /* 0x0000001fff027819 */ /* 0x000fc80000011402 */
[----:B------:R-:W-:-:S13]  /*2140*/  ISETP.GE.AND.EX P0, PT, R3, R2, PT, P0 ;  /* 0x000000020300720c */ /* 0x000fda0003f06300 */
[----:B------:R1:W-:Y:S02]  /*2150*/  @!P0 STS [R6], R7 ;  /* 0x0000000706008388 */ /* 0x0003e40000000800 */
.L_x_258:
[----:B------:R-:W-:Y:S05]  /*2160*/  BSYNC.RECONVERGENT B0 ;  /* 0x0000000000007941 */ /* 0x000fea0003800200 */
.L_x_257:
[----:B------:R-:W-:Y:S06]  /*2170*/  BAR.SYNC.DEFER_BLOCKING 0x0 ;  /* 0x0000000000007b1d */ /* 0x000fec0000010000 */
[----:B------:R-:W-:Y:S05]  /*2180*/  @P1 EXIT ;  /* 0x000000000000194d */ /* 0x000fea0003800000 */
[----:B------:R-:W5:Y:S04]  /*2190*/  LDS R3, [R6] ;  /* 0x0000000006037984 */ /* 0x000f680000000800 */
[----:B-----5:R-:W-:Y:S01]  /*21a0*/  STG.E desc[UR6][R4.64], R3 ;  /* 0x0000000304007986 */ /* 0x020fe2000c101906 */
[----:B------:R-:W-:Y:S05]  /*21b0*/  EXIT ;  /* 0x000000000000794d */ /* 0x000fea0003800000 */
.L_x_259:
        /* <DEDUP_REMOVED lines=12> */
.L_x_263:


//--------------------- .nv.shared._Z14fase3_restantePiii --------------------------
	.section	.nv.shared._Z14fase3_restantePiii,"aw",@nobits
	.sectionflags	@""
	.align	4
.nv.shared._Z14fase3_restantePiii:
	.zero		13312


//--------------------- .nv.shared.reserved.0     --------------------------
	.section	.nv.shared.reserved.0,"aw",@nobits
	.weak		__nv_reservedSMEM_offset_0_alias
	.size		__nv_reservedSMEM_offset_0_alias, 0, 64
	.other		__nv_reservedSMEM_offset_0_alias,@"STO_CUDA_RESERVED_SHARED STV_DEFAULT"
__nv_reservedSMEM_offset_0_alias:
	.zero		0
	.zero		64


//--------------------- .nv.shared._Z13fase2_colunaKPiii --------------------------
	.section	.nv.shared._Z13fase2_colunaKPiii,"aw",@nobits
	.sectionflags	@""
	.align	4
.nv.shared._Z13fase2_colunaKPiii:
	.zero		9216


//--------------------- .nv.shared._Z12fase2_linhaKPiii --------------------------
	.section	.nv.shared._Z12fase2_linhaKPiii,"aw",@nobits
	.sectionflags	@""
	.align	4
.nv.shared._Z12fase2_linhaKPiii:
	.zero		9216


//--------------------- .nv.shared._Z19fase1_blocoDiagonalPiii --------------------------
	.section	.nv.shared._Z19fase1_blocoDiagonalPiii,"aw",@nobits
	.sectionflags	@""
	.align	4
.nv.shared._Z19fase1_blocoDiagonalPiii:
	.zero		5120


//--------------------- .nv.constant0._Z14fase3_restantePiii --------------------------
	.section	.nv.constant0._Z14fase3_restantePiii,"a",@progbits
	.sectionflags	@""
	.align	4
.nv.constant0._Z14fase3_restantePiii:
	.zero		912


//--------------------- .nv.constant0._Z13fase2_colunaKPiii --------------------------
	.section	.nv.constant0._Z13fase2_colunaKPiii,"a",@progbits
	.sectionflags	@""
	.align	4
.nv.constant0._Z13fase2_colunaKPiii:
	.zero		912


//--------------------- .nv.constant0._Z12fase2_linhaKPiii --------------------------
	.section	.nv.constant0._Z12fase2_linhaKPiii,"a",@progbits
	.sectionflags	@""
	.align	4
.nv.constant0._Z12fase2_linhaKPiii:
	.zero		912


//--------------------- .nv.constant0._Z19fase1_blocoDiagonalPiii --------------------------
	.section	.nv.constant0._Z19fase1_blocoDiagonalPiii,"a",@progbits
	.sectionflags	@""
	.align	4
.nv.constant0._Z19fase1_blocoDiagonalPiii:
	.zero		912


//--------------------- SYMBOLS --------------------------

	.type		.nv.reservedSmem.offset0,@object
	.size		.nv.reservedSmem.offset0,0x4
	.type		.nv.reservedSmem.cap,@object
	.size		.nv.reservedSmem.cap,0x4
